	.target	sm_90a

	.elftype	@"ET_EXEC"


//--------------------- .note.nv.tkinfo           --------------------------
	.section	.note.nv.tkinfo,"",@"SHT_NOTE"
	.sectionflags	@"SHF_NOTE_NV_TKINFO"
	.tkinfo
        /*0018*/ 	.word	0x00000002
        /*0030*/ 	.string	""
        /*0030*/ 	.string	"ptxas"
        /*0030*/ 	.string	"Cuda compilation tools, release 13.0, V13.0.88"
        /*0030*/ 	.string	"Build cuda_13.0.r13.0/compiler.36424714_0"
        /*0030*/ 	.string	"-arch sm_90a -m 64 "



//--------------------- .note.nv.cuinfo           --------------------------
	.section	.note.nv.cuinfo,"",@"SHT_NOTE"
	.sectionflags	@"SHF_NOTE_NV_CUINFO"
        /*0018*/ 	.short	0x0002
        /*001a*/ 	.short	0x005a
        /*001c*/ 	.short	0x0082
	.zero		2


//--------------------- .nv.info                  --------------------------
	.section	.nv.info,"",@"SHT_CUDA_INFO"
	.align	4


	//----- nvinfo : EIATTR_REGCOUNT
	.align		4
        /*0000*/ 	.byte	0x04, 0x2f
        /*0002*/ 	.short	(.L_15 - .L_14)
	.align		4
.L_14:
        /*0004*/ 	.word	index@(_ZN7cutlass13device_kernelINS_4gemm6kernel13GemmUniversalIN4cute5tupleIJiiiiEEENS1_10collective13CollectiveMmaINS1_34MainloopSm90TmaGmmaWarpSpecializedILi9ENS5_IJNS4_1CILi1EEESB_SB_EEENS1_35KernelTmaWarpSpecializedCooperativeEEENS5_IJNSA_ILi192EEENSA_ILi176EEENSA_ILi32EEEEEENS_10bfloat16_tENS5_IJlSB_lEEESJ_SK_NS4_8TiledMMAINS4_8MMA_AtomIJNS4_4SM904GMMA27MMA_64x16x16_F32BF16BF16_SSILNSO_5MajorE0ELSQ_0ELNSO_7ScaleInE1ELSR_1EEEEEENS4_6LayoutINS5_IJNSA_ILi2EEESB_SB_EEENS5_IJSB_NSA_ILi0EEESX_EEEEENS5_IJNS4_10UnderscoreES10_S10_EEEEENS4_13SM90_TMA_LOADENS4_14ComposedLayoutINS4_7SwizzleILi2ELi4ELi3EEENS4_18smem_ptr_flag_bitsILi16EEENSU_INS5_IJNSA_ILi8EEESH_EEENS5_IJSH_SB_EEEEEEEvNS4_8identityES13_S1D_vS1E_EENS_8epilogue10collective6detail29Sm90TmaWarpSpecializedAdapterINS1H_15DefaultEpilogueISJ_SK_SK_NS1G_6thread17LinearCombinationISJ_Li1EffLNS1L_9ScaleType4KindE0ELNS_15FloatRoundStyleE2ESJ_EENS1_15EpilogueDefaultEEEEEvvEEEEvNT_6ParamsE)
        /*0008*/ 	.word	0x000000a8


	//----- nvinfo : EIATTR_FRAME_SIZE
	.align		4
.L_15:
        /*000c*/ 	.byte	0x04, 0x11
        /*000e*/ 	.short	(.L_17 - .L_16)
	.align		4
.L_16:
        /*0010*/ 	.word	index@(_ZN7cutlass13device_kernelINS_4gemm6kernel13GemmUniversalIN4cute5tupleIJiiiiEEENS1_10collective13CollectiveMmaINS1_34MainloopSm90TmaGmmaWarpSpecializedILi9ENS5_IJNS4_1CILi1EEESB_SB_EEENS1_35KernelTmaWarpSpecializedCooperativeEEENS5_IJNSA_ILi192EEENSA_ILi176EEENSA_ILi32EEEEEENS_10bfloat16_tENS5_IJlSB_lEEESJ_SK_NS4_8TiledMMAINS4_8MMA_AtomIJNS4_4SM904GMMA27MMA_64x16x16_F32BF16BF16_SSILNSO_5MajorE0ELSQ_0ELNSO_7ScaleInE1ELSR_1EEEEEENS4_6LayoutINS5_IJNSA_ILi2EEESB_SB_EEENS5_IJSB_NSA_ILi0EEESX_EEEEENS5_IJNS4_10UnderscoreES10_S10_EEEEENS4_13SM90_TMA_LOADENS4_14ComposedLayoutINS4_7SwizzleILi2ELi4ELi3EEENS4_18smem_ptr_flag_bitsILi16EEENSU_INS5_IJNSA_ILi8EEESH_EEENS5_IJSH_SB_EEEEEEEvNS4_8identityES13_S1D_vS1E_EENS_8epilogue10collective6detail29Sm90TmaWarpSpecializedAdapterINS1H_15DefaultEpilogueISJ_SK_SK_NS1G_6thread17LinearCombinationISJ_Li1EffLNS1L_9ScaleType4KindE0ELNS_15FloatRoundStyleE2ESJ_EENS1_15EpilogueDefaultEEEEEvvEEEEvNT_6ParamsE)
        /*0014*/ 	.word	0x00000000


	//----- nvinfo : EIATTR_MIN_STACK_SIZE
	.align		4
.L_17:
        /*0018*/ 	.byte	0x04, 0x12
        /*001a*/ 	.short	(.L_19 - .L_18)
	.align		4
.L_18:
        /*001c*/ 	.word	index@(_ZN7cutlass13device_kernelINS_4gemm6kernel13GemmUniversalIN4cute5tupleIJiiiiEEENS1_10collective13CollectiveMmaINS1_34MainloopSm90TmaGmmaWarpSpecializedILi9ENS5_IJNS4_1CILi1EEESB_SB_EEENS1_35KernelTmaWarpSpecializedCooperativeEEENS5_IJNSA_ILi192EEENSA_ILi176EEENSA_ILi32EEEEEENS_10bfloat16_tENS5_IJlSB_lEEESJ_SK_NS4_8TiledMMAINS4_8MMA_AtomIJNS4_4SM904GMMA27MMA_64x16x16_F32BF16BF16_SSILNSO_5MajorE0ELSQ_0ELNSO_7ScaleInE1ELSR_1EEEEEENS4_6LayoutINS5_IJNSA_ILi2EEESB_SB_EEENS5_IJSB_NSA_ILi0EEESX_EEEEENS5_IJNS4_10UnderscoreES10_S10_EEEEENS4_13SM90_TMA_LOADENS4_14ComposedLayoutINS4_7SwizzleILi2ELi4ELi3EEENS4_18smem_ptr_flag_bitsILi16EEENSU_INS5_IJNSA_ILi8EEESH_EEENS5_IJSH_SB_EEEEEEEvNS4_8identityES13_S1D_vS1E_EENS_8epilogue10collective6detail29Sm90TmaWarpSpecializedAdapterINS1H_15DefaultEpilogueISJ_SK_SK_NS1G_6thread17LinearCombinationISJ_Li1EffLNS1L_9ScaleType4KindE0ELNS_15FloatRoundStyleE2ESJ_EENS1_15EpilogueDefaultEEEEEvvEEEEvNT_6ParamsE)
        /*0020*/ 	.word	0x00000000
.L_19:


//--------------------- .nv.compat                --------------------------
	.section	.nv.compat,"",@"SHT_CUDA_COMPAT_INFO"
	.align	4
        /*0000*/ 	.byte	0x02, 0x09, 0x01, 0x00, 0x02, 0x02, 0x04, 0x00, 0x02, 0x05, 0x05, 0x00, 0x03, 0x07, 0x01, 0x01
        /*0010*/ 	.byte	0x02, 0x03, 0x01, 0x00, 0x02, 0x06, 0x01, 0x00, 0x04, 0x0b, 0x08, 0x00, 0x00, 0x00, 0x00, 0x00
        /*0020*/ 	.byte	0x00, 0x00, 0x00, 0x00


//--------------------- .nv.info._ZN7cutlass13device_kernelINS_4gemm6kernel13GemmUniversalIN4cute5tupleIJiiiiEEENS1_10collective13CollectiveMmaINS1_34MainloopSm90TmaGmmaWarpSpecializedILi9ENS5_IJNS4_1CILi1EEESB_SB_EEENS1_35KernelTmaWarpSpecializedCooperativeEEENS5_IJNSA_ILi192EEENSA_ILi176EEENSA_ILi32EEEEEENS_10bfloat16_tENS5_IJlSB_lEEESJ_SK_NS4_8TiledMMAINS4_8MMA_AtomIJNS4_4SM904GMMA27MMA_64x16x16_F32BF16BF16_SSILNSO_5MajorE0ELSQ_0ELNSO_7ScaleInE1ELSR_1EEEEEENS4_6LayoutINS5_IJNSA_ILi2EEESB_SB_EEENS5_IJSB_NSA_ILi0EEESX_EEEEENS5_IJNS4_10UnderscoreES10_S10_EEEEENS4_13SM90_TMA_LOADENS4_14ComposedLayoutINS4_7SwizzleILi2ELi4ELi3EEENS4_18smem_ptr_flag_bitsILi16EEENSU_INS5_IJNSA_ILi8EEESH_EEENS5_IJSH_SB_EEEEEEEvNS4_8identityES13_S1D_vS1E_EENS_8epilogue10collective6detail29Sm90TmaWarpSpecializedAdapterINS1H_15DefaultEpilogueISJ_SK_SK_NS1G_6thread17LinearCombinationISJ_Li1EffLNS1L_9ScaleType4KindE0ELNS_15FloatRoundStyleE2ESJ_EENS1_15EpilogueDefaultEEEEEvvEEEEvNT_6ParamsE --------------------------
	.section	.nv.info._ZN7cutlass13device_kernelINS_4gemm6kernel13GemmUniversalIN4cute5tupleIJiiiiEEENS1_10collective13CollectiveMmaINS1_34MainloopSm90TmaGmmaWarpSpecializedILi9ENS5_IJNS4_1CILi1EEESB_SB_EEENS1_35KernelTmaWarpSpecializedCooperativeEEENS5_IJNSA_ILi192EEENSA_ILi176EEENSA_ILi32EEEEEENS_10bfloat16_tENS5_IJlSB_lEEESJ_SK_NS4_8TiledMMAINS4_8MMA_AtomIJNS4_4SM904GMMA27MMA_64x16x16_F32BF16BF16_SSILNSO_5MajorE0ELSQ_0ELNSO_7ScaleInE1ELSR_1EEEEEENS4_6LayoutINS5_IJNSA_ILi2EEESB_SB_EEENS5_IJSB_NSA_ILi0EEESX_EEEEENS5_IJNS4_10UnderscoreES10_S10_EEEEENS4_13SM90_TMA_LOADENS4_14ComposedLayoutINS4_7SwizzleILi2ELi4ELi3EEENS4_18smem_ptr_flag_bitsILi16EEENSU_INS5_IJNSA_ILi8EEESH_EEENS5_IJSH_SB_EEEEEEEvNS4_8identityES13_S1D_vS1E_EENS_8epilogue10collective6detail29Sm90TmaWarpSpecializedAdapterINS1H_15DefaultEpilogueISJ_SK_SK_NS1G_6thread17LinearCombinationISJ_Li1EffLNS1L_9ScaleType4KindE0ELNS_15FloatRoundStyleE2ESJ_EENS1_15EpilogueDefaultEEEEEvvEEEEvNT_6ParamsE,"",@"SHT_CUDA_INFO"
	.sectionflags	@""
	.align	4


	//----- nvinfo : EIATTR_CUDA_API_VERSION
	.align		4
        /*0000*/ 	.byte	0x04, 0x37
        /*0002*/ 	.short	(.L_21 - .L_20)
.L_20:
        /*0004*/ 	.word	0x00000082


	//----- nvinfo : EIATTR_KPARAM_INFO
	.align		4
.L_21:
        /*0008*/ 	.byte	0x04, 0x17
        /*000a*/ 	.short	(.L_23 - .L_22)
.L_22:
        /*000c*/ 	.word	0x00000000
        /*0010*/ 	.short	0x0000
        /*0012*/ 	.short	0x0070
        /*0014*/ 	.byte	0x00, 0xf0, 0x01, 0x10


	//----- nvinfo : EIATTR_SPARSE_MMA_MASK
	.align		4
.L_23:
        /*0018*/ 	.byte	0x03, 0x50
        /*001a*/ 	.short	0x0000


	//----- nvinfo : EIATTR_MAXREG_COUNT
	.align		4
        /*001c*/ 	.byte	0x03, 0x1b
        /*001e*/ 	.short	0x00a8


	//----- nvinfo : EIATTR_NUM_BARRIERS
	.align		4
        /*0020*/ 	.byte	0x02, 0x4c
        /*0022*/ 	.byte	0x01
	.zero		1


	//----- nvinfo : EIATTR_EXTERNS
	.align		4
        /*0024*/ 	.byte	0x04, 0x0f
        /*0026*/ 	.short	(.L_25 - .L_24)


	//   ....[0]....
	.align		4
.L_24:
        /*0028*/ 	.word	index@(__assertfail)


	//----- nvinfo : EIATTR_MERCURY_ISA_VERSION
	.align		4
.L_25:
        /*002c*/ 	.byte	0x03, 0x5f
        /*002e*/ 	.short	0x0101


	//----- nvinfo : EIATTR_INT_WARP_WIDE_INSTR_OFFSETS
	.align		4
        /*0030*/ 	.byte	0x04, 0x31
        /*0032*/ 	.short	(.L_27 - .L_26)


	//   ....[0]....
.L_26:
        /*0034*/ 	.word	0x00000490


	//   ....[1]....
        /*0038*/ 	.word	0x000004a0


	//   ....[2]....
        /*003c*/ 	.word	0x00000580


	//----- nvinfo : EIATTR_COOP_GROUP_MASK_REGIDS
	.align		4
.L_27:
        /*0040*/ 	.byte	0x04, 0x29
        /*0042*/ 	.short	(.L_29 - .L_28)


	//   ....[0]....
.L_28:
        /*0044*/ 	.word	0xffffffff


	//   ....[1]....
        /*0048*/ 	.word	0xffffffff


	//   ....[2]....
        /*004c*/ 	.word	0xffffffff


	//   ....[3]....
        /*0050*/ 	.word	0xffffffff


	//   ....[4]....
        /*0054*/ 	.word	0xffffffff


	//----- nvinfo : EIATTR_COOP_GROUP_INSTR_OFFSETS
	.align		4
.L_29:
        /*0058*/ 	.byte	0x04, 0x28
        /*005a*/ 	.short	(.L_31 - .L_30)


	//   ....[0]....
.L_30:
        /*005c*/ 	.word	0x00000060


	//   ....[1]....
        /*0060*/ 	.word	0x00000070


	//   ....[2]....
        /*0064*/ 	.word	0x00000130


	//   ....[3]....
        /*0068*/ 	.word	0x00000390


	//   ....[4]....
        /*006c*/ 	.word	0x00001070


	//----- nvinfo : EIATTR_REG_RECONFIG
	.align		4
.L_31:
        /*0070*/ 	.byte	0x01, 0x54
	.zero		2


	//----- nvinfo : EIATTR_SYSCALL_OFFSETS
	.align		4
        /*0074*/ 	.byte	0x04, 0x46
        /*0076*/ 	.short	(.L_33 - .L_32)


	//   ....[0]....
.L_32:
        /*0078*/ 	.word	0x00001220


	//----- nvinfo : EIATTR_MBARRIER_INSTR_OFFSETS
	.align		4
.L_33:
        /*007c*/ 	.byte	0x04, 0x39
        /*007e*/ 	.short	(.L_35 - .L_34)


	//   ....[0]....
.L_34:
        /*0080*/ 	.word	0x00000250
        /*0084*/ 	.word	0x000000ff
        /*0088*/ 	.word	0x00000000
        /*008c*/ 	.short	0x0100
        /*008e*/ 	.byte	0x08
	.zero		1


	//   ....[1]....
        /*0090*/ 	.word	0x00000260
        /*0094*/ 	.word	0x000000ff
        /*0098*/ 	.word	0x00000048
        /*009c*/ 	.short	0x0100
        /*009e*/ 	.byte	0x08
	.zero		1


	//   ....[2]....
        /*00a0*/ 	.word	0x00000270
        /*00a4*/ 	.word	0x000000ff
        /*00a8*/ 	.word	0x00000008
        /*00ac*/ 	.short	0x0100
        /*00ae*/ 	.byte	0x08
	.zero		1


	//   ....[3]....
        /*00b0*/ 	.word	0x00000280
        /*00b4*/ 	.word	0x000000ff
        /*00b8*/ 	.word	0x00000050
        /*00bc*/ 	.short	0x0100
        /*00be*/ 	.byte	0x08
	.zero		1


	//   ....[4]....
        /*00c0*/ 	.word	0x00000290
        /*00c4*/ 	.word	0x000000ff
        /*00c8*/ 	.word	0x00000010
        /*00cc*/ 	.short	0x0100
        /*00ce*/ 	.byte	0x08
	.zero		1


	//   ....[5]....
        /*00d0*/ 	.word	0x000002a0
        /*00d4*/ 	.word	0x000000ff
        /*00d8*/ 	.word	0x00000058
        /*00dc*/ 	.short	0x0100
        /*00de*/ 	.byte	0x08
	.zero		1


	//   ....[6]....
        /*00e0*/ 	.word	0x000002b0
        /*00e4*/ 	.word	0x000000ff
        /*00e8*/ 	.word	0x00000018
        /*00ec*/ 	.short	0x0100
        /*00ee*/ 	.byte	0x08
	.zero		1


	//   ....[7]....
        /*00f0*/ 	.word	0x000002c0
        /*00f4*/ 	.word	0x000000ff
        /*00f8*/ 	.word	0x00000060
        /*00fc*/ 	.short	0x0100
        /*00fe*/ 	.byte	0x08
	.zero		1


	//   ....[8]....
        /*0100*/ 	.word	0x000002d0
        /*0104*/ 	.word	0x000000ff
        /*0108*/ 	.word	0x00000020
        /*010c*/ 	.short	0x0100
        /*010e*/ 	.byte	0x08
	.zero		1


	//   ....[9]....
        /*0110*/ 	.word	0x000002e0
        /*0114*/ 	.word	0x000000ff
        /*0118*/ 	.word	0x00000068
        /*011c*/ 	.short	0x0100
        /*011e*/ 	.byte	0x08
	.zero		1


	//   ....[10]....
        /*0120*/ 	.word	0x000002f0
        /*0124*/ 	.word	0x000000ff
        /*0128*/ 	.word	0x00000028
        /*012c*/ 	.short	0x0100
        /*012e*/ 	.byte	0x08
	.zero		1


	//   ....[11]....
        /*0130*/ 	.word	0x00000300
        /*0134*/ 	.word	0x000000ff
        /*0138*/ 	.word	0x00000070
        /*013c*/ 	.short	0x0100
        /*013e*/ 	.byte	0x08
	.zero		1


	//   ....[12]....
        /*0140*/ 	.word	0x00000310
        /*0144*/ 	.word	0x000000ff
        /*0148*/ 	.word	0x00000030
        /*014c*/ 	.short	0x0100
        /*014e*/ 	.byte	0x08
	.zero		1


	//   ....[13]....
        /*0150*/ 	.word	0x00000320
        /*0154*/ 	.word	0x000000ff
        /*0158*/ 	.word	0x00000078
        /*015c*/ 	.short	0x0100
        /*015e*/ 	.byte	0x08
	.zero		1


	//   ....[14]....
        /*0160*/ 	.word	0x00000330
        /*0164*/ 	.word	0x000000ff
        /*0168*/ 	.word	0x00000038
        /*016c*/ 	.short	0x0100
        /*016e*/ 	.byte	0x08
	.zero		1


	//   ....[15]....
        /*0170*/ 	.word	0x00000340
        /*0174*/ 	.word	0x000000ff
        /*0178*/ 	.word	0x00000080
        /*017c*/ 	.short	0x0100
        /*017e*/ 	.byte	0x08
	.zero		1


	//   ....[16]....
        /*0180*/ 	.word	0x00000350
        /*0184*/ 	.word	0x000000ff
        /*0188*/ 	.word	0x00000040
        /*018c*/ 	.short	0x0100
        /*018e*/ 	.byte	0x08
	.zero		1


	//   ....[17]....
        /*0190*/ 	.word	0x00000360
        /*0194*/ 	.word	0x000000ff
        /*0198*/ 	.word	0x00000088
        /*019c*/ 	.short	0x0100
        /*019e*/ 	.byte	0x08
	.zero		1


	//   ....[18]....
        /*01a0*/ 	.word	0x000005f0
        /*01a4*/ 	.word	0x000000ff
        /*01a8*/ 	.word	0x000000a0
        /*01ac*/ 	.short	0x0100
        /*01ae*/ 	.byte	0x06
	.zero		1


	//   ....[19]....
        /*01b0*/ 	.word	0x00000650
        /*01b4*/ 	.word	0x000000ff
        /*01b8*/ 	.word	0x000000a8
        /*01bc*/ 	.short	0x0100
        /*01be*/ 	.byte	0x06
	.zero		1


	//   ....[20]....
        /*01c0*/ 	.word	0x000012a0
        /*01c4*/ 	.word	0x00000003
        /*01c8*/ 	.word	0x00000000
        /*01cc*/ 	.short	0x010a
        /*01ce*/ 	.byte	0x3f
	.zero		1


	//   ....[21]....
        /*01d0*/ 	.word	0x000012e0
        /*01d4*/ 	.word	0x00000003
        /*01d8*/ 	.word	0x00000000
        /*01dc*/ 	.short	0x010a
        /*01de*/ 	.byte	0x3f
	.zero		1


	//   ....[22]....
        /*01e0*/ 	.word	0x00002540
        /*01e4*/ 	.word	0x000000ff
        /*01e8*/ 	.word	0x00000000
        /*01ec*/ 	.short	0x010a
        /*01ee*/ 	.byte	0x04
	.zero		1


	//   ....[23]....
        /*01f0*/ 	.word	0x00002580
        /*01f4*/ 	.word	0x000000ff
        /*01f8*/ 	.word	0x00000000
        /*01fc*/ 	.short	0x010a
        /*01fe*/ 	.byte	0x04
	.zero		1


	//   ....[24]....
        /*0200*/ 	.word	0x000036d0
        /*0204*/ 	.word	0x000000ff
        /*0208*/ 	.word	0x00000000
        /*020c*/ 	.short	0x0101
        /*020e*/ 	.byte	0x04
	.zero		1


	//   ....[25]....
        /*0210*/ 	.word	0x00003880
        /*0214*/ 	.word	0x00000000
        /*0218*/ 	.word	0x00000000
        /*021c*/ 	.short	0x0101
        /*021e*/ 	.byte	0x3f
	.zero		1


	//   ....[26]....
        /*0220*/ 	.word	0x0000f320
        /*0224*/ 	.word	0x0000000e
        /*0228*/ 	.word	0x00000048
        /*022c*/ 	.short	0x010a
        /*022e*/ 	.byte	0x3f
	.zero		1


	//   ....[27]....
        /*0230*/ 	.word	0x0000f6a0
        /*0234*/ 	.word	0x00000006
        /*0238*/ 	.word	0x000000a8
        /*023c*/ 	.short	0x0101
        /*023e*/ 	.byte	0x3f
	.zero		1


	//   ....[28]....
        /*0240*/ 	.word	0x0000fe00
        /*0244*/ 	.word	0x00000007
        /*0248*/ 	.word	0x00000000
        /*024c*/ 	.short	0x010a
        /*024e*/ 	.byte	0x3f
	.zero		1


	//   ....[29]....
        /*0250*/ 	.word	0x0000fe80
        /*0254*/ 	.word	0x00000009
        /*0258*/ 	.word	0x00000000
        /*025c*/ 	.short	0x010a
        /*025e*/ 	.byte	0x3f
	.zero		1


	//   ....[30]....
        /*0260*/ 	.word	0x0000ff10
        /*0264*/ 	.word	0x00000006
        /*0268*/ 	.word	0x00000000
        /*026c*/ 	.short	0x010a
        /*026e*/ 	.byte	0x3f
	.zero		1


	//   ....[31]....
        /*0270*/ 	.word	0x0000ffa0
        /*0274*/ 	.word	0x00000009
        /*0278*/ 	.word	0x00000000
        /*027c*/ 	.short	0x010a
        /*027e*/ 	.byte	0x3f
	.zero		1


	//   ....[32]....
        /*0280*/ 	.word	0x00010030
        /*0284*/ 	.word	0x00000006
        /*0288*/ 	.word	0x00000000
        /*028c*/ 	.short	0x010a
        /*028e*/ 	.byte	0x3f
	.zero		1


	//   ....[33]....
        /*0290*/ 	.word	0x000100c0
        /*0294*/ 	.word	0x00000009
        /*0298*/ 	.word	0x00000000
        /*029c*/ 	.short	0x010a
        /*029e*/ 	.byte	0x3f
	.zero		1


	//   ....[34]....
        /*02a0*/ 	.word	0x00010150
        /*02a4*/ 	.word	0x00000006
        /*02a8*/ 	.word	0x00000000
        /*02ac*/ 	.short	0x010a
        /*02ae*/ 	.byte	0x3f
	.zero		1


	//   ....[35]....
        /*02b0*/ 	.word	0x000101e0
        /*02b4*/ 	.word	0x00000009
        /*02b8*/ 	.word	0x00000000
        /*02bc*/ 	.short	0x010a
        /*02be*/ 	.byte	0x3f
	.zero		1


	//   ....[36]....
        /*02c0*/ 	.word	0x00010270
        /*02c4*/ 	.word	0x00000003
        /*02c8*/ 	.word	0x00000000
        /*02cc*/ 	.short	0x010a
        /*02ce*/ 	.byte	0x3f
	.zero		1


	//   ....[37]....
        /*02d0*/ 	.word	0x000102d0
        /*02d4*/ 	.word	0x00000003
        /*02d8*/ 	.word	0x00000000
        /*02dc*/ 	.short	0x010a
        /*02de*/ 	.byte	0x3f
	.zero		1


	//   ....[38]....
        /*02e0*/ 	.word	0x00010330
        /*02e4*/ 	.word	0x00000005
        /*02e8*/ 	.word	0x00000000
        /*02ec*/ 	.short	0x010a
        /*02ee*/ 	.byte	0x3f
	.zero		1


	//   ....[39]....
        /*02f0*/ 	.word	0x00010400
        /*02f4*/ 	.word	0x0000000e
        /*02f8*/ 	.word	0x00000048
        /*02fc*/ 	.short	0x010a
        /*02fe*/ 	.byte	0x3f
	.zero		1


	//   ....[40]....
        /*0300*/ 	.word	0x000104d0
        /*0304*/ 	.word	0x00000007
        /*0308*/ 	.word	0x00000000
        /*030c*/ 	.short	0x010a
        /*030e*/ 	.byte	0x3f
	.zero		1


	//   ....[41]....
        /*0310*/ 	.word	0x00010520
        /*0314*/ 	.word	0x00000009
        /*0318*/ 	.word	0x00000000
        /*031c*/ 	.short	0x010a
        /*031e*/ 	.byte	0x3f
	.zero		1


	//   ....[42]....
        /*0320*/ 	.word	0x00010570
        /*0324*/ 	.word	0x00000006
        /*0328*/ 	.word	0x00000000
        /*032c*/ 	.short	0x010a
        /*032e*/ 	.byte	0x3f
	.zero		1


	//   ....[43]....
        /*0330*/ 	.word	0x000105c0
        /*0334*/ 	.word	0x00000009
        /*0338*/ 	.word	0x00000000
        /*033c*/ 	.short	0x010a
        /*033e*/ 	.byte	0x3f
	.zero		1


	//   ....[44]....
        /*0340*/ 	.word	0x00010610
        /*0344*/ 	.word	0x00000006
        /*0348*/ 	.word	0x00000000
        /*034c*/ 	.short	0x010a
        /*034e*/ 	.byte	0x3f
	.zero		1


	//   ....[45]....
        /*0350*/ 	.word	0x00010660
        /*0354*/ 	.word	0x00000009
        /*0358*/ 	.word	0x00000000
        /*035c*/ 	.short	0x010a
        /*035e*/ 	.byte	0x3f
	.zero		1


	//   ....[46]....
        /*0360*/ 	.word	0x000106b0
        /*0364*/ 	.word	0x00000006
        /*0368*/ 	.word	0x00000000
        /*036c*/ 	.short	0x010a
        /*036e*/ 	.byte	0x3f
	.zero		1


	//   ....[47]....
        /*0370*/ 	.word	0x00010700
        /*0374*/ 	.word	0x00000009
        /*0378*/ 	.word	0x00000000
        /*037c*/ 	.short	0x010a
        /*037e*/ 	.byte	0x3f
	.zero		1


	//----- nvinfo : EIATTR_NUM_MBARRIERS
	.align		4
.L_35:
        /*0380*/ 	.byte	0x03, 0x38
        /*0382*/ 	.short	0x0014


	//----- nvinfo : EIATTR_EXIT_INSTR_OFFSETS
	.align		4
        /*0384*/ 	.byte	0x04, 0x1c
        /*0386*/ 	.short	(.L_37 - .L_36)


	//   ....[0]....
.L_36:
        /*0388*/ 	.word	0x000006a0


	//   ....[1]....
        /*038c*/ 	.word	0x00000f80


	//   ....[2]....
        /*0390*/ 	.word	0x0000e960


	//   ....[3]....
        /*0394*/ 	.word	0x0000efb0


	//   ....[4]....
        /*0398*/ 	.word	0x000102c0


	//----- nvinfo : EIATTR_MAX_THREADS
	.align		4
.L_37:
        /*039c*/ 	.byte	0x04, 0x05
        /*039e*/ 	.short	(.L_39 - .L_38)
.L_38:
        /*03a0*/ 	.word	0x00000180
        /*03a4*/ 	.word	0x00000001
        /*03a8*/ 	.word	0x00000001


	//----- nvinfo : EIATTR_CRS_STACK_SIZE
	.align		4
.L_39:
        /*03ac*/ 	.byte	0x04, 0x1e
        /*03ae*/ 	.short	(.L_41 - .L_40)
.L_40:
        /*03b0*/ 	.word	0x00000000


	//----- nvinfo : EIATTR_CBANK_PARAM_SIZE
	.align		4
.L_41:
        /*03b4*/ 	.byte	0x03, 0x19
        /*03b6*/ 	.short	0x0470


	//----- nvinfo : EIATTR_PARAM_CBANK
	.align		4
        /*03b8*/ 	.byte	0x04, 0x0a
        /*03ba*/ 	.short	(.L_43 - .L_42)
	.align		4
.L_42:
        /*03bc*/ 	.word	index@(.nv.constant0._ZN7cutlass13device_kernelINS_4gemm6kernel13GemmUniversalIN4cute5tupleIJiiiiEEENS1_10collective13CollectiveMmaINS1_34MainloopSm90TmaGmmaWarpSpecializedILi9ENS5_IJNS4_1CILi1EEESB_SB_EEENS1_35KernelTmaWarpSpecializedCooperativeEEENS5_IJNSA_ILi192EEENSA_ILi176EEENSA_ILi32EEEEEENS_10bfloat16_tENS5_IJlSB_lEEESJ_SK_NS4_8TiledMMAINS4_8MMA_AtomIJNS4_4SM904GMMA27MMA_64x16x16_F32BF16BF16_SSILNSO_5MajorE0ELSQ_0ELNSO_7ScaleInE1ELSR_1EEEEEENS4_6LayoutINS5_IJNSA_ILi2EEESB_SB_EEENS5_IJSB_NSA_ILi0EEESX_EEEEENS5_IJNS4_10UnderscoreES10_S10_EEEEENS4_13SM90_TMA_LOADENS4_14ComposedLayoutINS4_7SwizzleILi2ELi4ELi3EEENS4_18smem_ptr_flag_bitsILi16EEENSU_INS5_IJNSA_ILi8EEESH_EEENS5_IJSH_SB_EEEEEEEvNS4_8identityES13_S1D_vS1E_EENS_8epilogue10collective6detail29Sm90TmaWarpSpecializedAdapterINS1H_15DefaultEpilogueISJ_SK_SK_NS1G_6thread17LinearCombinationISJ_Li1EffLNS1L_9ScaleType4KindE0ELNS_15FloatRoundStyleE2ESJ_EENS1_15EpilogueDefaultEEEEEvvEEEEvNT_6ParamsE)
        /*03c0*/ 	.short	0x0210
        /*03c2*/ 	.short	0x0470


	//----- nvinfo : EIATTR_SW_WAR
	.align		4
.L_43:
        /*03c4*/ 	.byte	0x04, 0x36
        /*03c6*/ 	.short	(.L_45 - .L_44)
.L_44:
        /*03c8*/ 	.word	0x00000008
.L_45:


//--------------------- .nv.callgraph             --------------------------
	.section	.nv.callgraph,"",@"SHT_CUDA_CALLGRAPH"
	.align	4
	.sectionentsize	8
	.align		4
        /*0000*/ 	.word	0x00000000
	.align		4
        /*0004*/ 	.word	0xffffffff
	.align		4
        /*0008*/ 	.word	index@(_ZN7cutlass13device_kernelINS_4gemm6kernel13GemmUniversalIN4cute5tupleIJiiiiEEENS1_10collective13CollectiveMmaINS1_34MainloopSm90TmaGmmaWarpSpecializedILi9ENS5_IJNS4_1CILi1EEESB_SB_EEENS1_35KernelTmaWarpSpecializedCooperativeEEENS5_IJNSA_ILi192EEENSA_ILi176EEENSA_ILi32EEEEEENS_10bfloat16_tENS5_IJlSB_lEEESJ_SK_NS4_8TiledMMAINS4_8MMA_AtomIJNS4_4SM904GMMA27MMA_64x16x16_F32BF16BF16_SSILNSO_5MajorE0ELSQ_0ELNSO_7ScaleInE1ELSR_1EEEEEENS4_6LayoutINS5_IJNSA_ILi2EEESB_SB_EEENS5_IJSB_NSA_ILi0EEESX_EEEEENS5_IJNS4_10UnderscoreES10_S10_EEEEENS4_13SM90_TMA_LOADENS4_14ComposedLayoutINS4_7SwizzleILi2ELi4ELi3EEENS4_18smem_ptr_flag_bitsILi16EEENSU_INS5_IJNSA_ILi8EEESH_EEENS5_IJSH_SB_EEEEEEEvNS4_8identityES13_S1D_vS1E_EENS_8epilogue10collective6detail29Sm90TmaWarpSpecializedAdapterINS1H_15DefaultEpilogueISJ_SK_SK_NS1G_6thread17LinearCombinationISJ_Li1EffLNS1L_9ScaleType4KindE0ELNS_15FloatRoundStyleE2ESJ_EENS1_15EpilogueDefaultEEEEEvvEEEEvNT_6ParamsE)
	.align		4
        /*000c*/ 	.word	index@(__assertfail)
	.align		4
        /*0010*/ 	.word	0x00000000
	.align		4
        /*0014*/ 	.word	0xfffffffe
	.align		4
        /*0018*/ 	.word	0x00000000
	.align		4
        /*001c*/ 	.word	0xfffffffd
	.align		4
        /*0020*/ 	.word	0x00000000
	.align		4
        /*0024*/ 	.word	0xfffffffc


//--------------------- .nv.constant4             --------------------------
	.section	.nv.constant4,"a",@progbits
	.align	8
	.align		8
.nv.constant4:
        /*0000*/ 	.dword	__assertfail
	.align		8
        /*0008*/ 	.dword	__unnamed_1
	.align		8
        /*0010*/ 	.dword	_ZN40_INTERNAL_d410ff25_4_k_cu_503a136d_120814cuda3std3__45__cpo5beginE
	.align		8
        /*0018*/ 	.dword	_ZN40_INTERNAL_d410ff25_4_k_cu_503a136d_120814cuda3std3__45__cpo3endE
	.align		8
        /*0020*/ 	.dword	_ZN40_INTERNAL_d410ff25_4_k_cu_503a136d_120814cuda3std3__45__cpo6cbeginE
	.align		8
        /*0028*/ 	.dword	_ZN40_INTERNAL_d410ff25_4_k_cu_503a136d_120814cuda3std3__45__cpo4cendE
	.align		8
        /*0030*/ 	.dword	_ZN40_INTERNAL_d410ff25_4_k_cu_503a136d_120814cuda3std3__442_GLOBAL__N__d410ff25_4_k_cu_503a136d_120816ignoreE
	.align		8
        /*0038*/ 	.dword	_ZN40_INTERNAL_d410ff25_4_k_cu_503a136d_120814cuda3std3__419piecewise_constructE
	.align		8
        /*0040*/ 	.dword	_ZN40_INTERNAL_d410ff25_4_k_cu_503a136d_120814cuda3std3__48in_placeE
	.align		8
        /*0048*/ 	.dword	_ZN40_INTERNAL_d410ff25_4_k_cu_503a136d_120814cuda3std6ranges3__45__cpo4swapE
	.align		8
        /*0050*/ 	.dword	_ZN40_INTERNAL_d410ff25_4_k_cu_503a136d_120814cuda3std6ranges3__45__cpo9iter_moveE
	.align		8
        /*0058*/ 	.dword	_ZN40_INTERNAL_d410ff25_4_k_cu_503a136d_120814cute7productE
	.align		8
        /*0060*/ 	.dword	_ZN40_INTERNAL_d410ff25_4_k_cu_503a136d_120814cute1_E
	.align		8
        /*0068*/ 	.dword	$str$22
	.align		8
        /*0070*/ 	.dword	$str$23


//--------------------- .text._ZN7cutlass13device_kernelINS_4gemm6kernel13GemmUniversalIN4cute5tupleIJiiiiEEENS1_10collective13CollectiveMmaINS1_34MainloopSm90TmaGmmaWarpSpecializedILi9ENS5_IJNS4_1CILi1EEESB_SB_EEENS1_35KernelTmaWarpSpecializedCooperativeEEENS5_IJNSA_ILi192EEENSA_ILi176EEENSA_ILi32EEEEEENS_10bfloat16_tENS5_IJlSB_lEEESJ_SK_NS4_8TiledMMAINS4_8MMA_AtomIJNS4_4SM904GMMA27MMA_64x16x16_F32BF16BF16_SSILNSO_5MajorE0ELSQ_0ELNSO_7ScaleInE1ELSR_1EEEEEENS4_6LayoutINS5_IJNSA_ILi2EEESB_SB_EEENS5_IJSB_NSA_ILi0EEESX_EEEEENS5_IJNS4_10UnderscoreES10_S10_EEEEENS4_13SM90_TMA_LOADENS4_14ComposedLayoutINS4_7SwizzleILi2ELi4ELi3EEENS4_18smem_ptr_flag_bitsILi16EEENSU_INS5_IJNSA_ILi8EEESH_EEENS5_IJSH_SB_EEEEEEEvNS4_8identityES13_S1D_vS1E_EENS_8epilogue10collective6detail29Sm90TmaWarpSpecializedAdapterINS1H_15DefaultEpilogueISJ_SK_SK_NS1G_6thread17LinearCombinationISJ_Li1EffLNS1L_9ScaleType4KindE0ELNS_15FloatRoundStyleE2ESJ_EENS1_15EpilogueDefaultEEEEEvvEEEEvNT_6ParamsE --------------------------
	.section	.text._ZN7cutlass13device_kernelINS_4gemm6kernel13GemmUniversalIN4cute5tupleIJiiiiEEENS1_10collective13CollectiveMmaINS1_34MainloopSm90TmaGmmaWarpSpecializedILi9ENS5_IJNS4_1CILi1EEESB_SB_EEENS1_35KernelTmaWarpSpecializedCooperativeEEENS5_IJNSA_ILi192EEENSA_ILi176EEENSA_ILi32EEEEEENS_10bfloat16_tENS5_IJlSB_lEEESJ_SK_NS4_8TiledMMAINS4_8MMA_AtomIJNS4_4SM904GMMA27MMA_64x16x16_F32BF16BF16_SSILNSO_5MajorE0ELSQ_0ELNSO_7ScaleInE1ELSR_1EEEEEENS4_6LayoutINS5_IJNSA_ILi2EEESB_SB_EEENS5_IJSB_NSA_ILi0EEESX_EEEEENS5_IJNS4_10UnderscoreES10_S10_EEEEENS4_13SM90_TMA_LOADENS4_14ComposedLayoutINS4_7SwizzleILi2ELi4ELi3EEENS4_18smem_ptr_flag_bitsILi16EEENSU_INS5_IJNSA_ILi8EEESH_EEENS5_IJSH_SB_EEEEEEEvNS4_8identityES13_S1D_vS1E_EENS_8epilogue10collective6detail29Sm90TmaWarpSpecializedAdapterINS1H_15DefaultEpilogueISJ_SK_SK_NS1G_6thread17LinearCombinationISJ_Li1EffLNS1L_9ScaleType4KindE0ELNS_15FloatRoundStyleE2ESJ_EENS1_15EpilogueDefaultEEEEEvvEEEEvNT_6ParamsE,"ax",@progbits
	.align	128
.text._ZN7cutlass13device_kernelINS_4gemm6kernel13GemmUniversalIN4cute5tupleIJiiiiEEENS1_10collective13CollectiveMmaINS1_34MainloopSm90TmaGmmaWarpSpecializedILi9ENS5_IJNS4_1CILi1EEESB_SB_EEENS1_35KernelTmaWarpSpecializedCooperativeEEENS5_IJNSA_ILi192EEENSA_ILi176EEENSA_ILi32EEEEEENS_10bfloat16_tENS5_IJlSB_lEEESJ_SK_NS4_8TiledMMAINS4_8MMA_AtomIJNS4_4SM904GMMA27MMA_64x16x16_F32BF16BF16_SSILNSO_5MajorE0ELSQ_0ELNSO_7ScaleInE1ELSR_1EEEEEENS4_6LayoutINS5_IJNSA_ILi2EEESB_SB_EEENS5_IJSB_NSA_ILi0EEESX_EEEEENS5_IJNS4_10UnderscoreES10_S10_EEEEENS4_13SM90_TMA_LOADENS4_14ComposedLayoutINS4_7SwizzleILi2ELi4ELi3EEENS4_18smem_ptr_flag_bitsILi16EEENSU_INS5_IJNSA_ILi8EEESH_EEENS5_IJSH_SB_EEEEEEEvNS4_8identityES13_S1D_vS1E_EENS_8epilogue10collective6detail29Sm90TmaWarpSpecializedAdapterINS1H_15DefaultEpilogueISJ_SK_SK_NS1G_6thread17LinearCombinationISJ_Li1EffLNS1L_9ScaleType4KindE0ELNS_15FloatRoundStyleE2ESJ_EENS1_15EpilogueDefaultEEEEEvvEEEEvNT_6ParamsE:
        .type           _ZN7cutlass13device_kernelINS_4gemm6kernel13GemmUniversalIN4cute5tupleIJiiiiEEENS1_10collective13CollectiveMmaINS1_34MainloopSm90TmaGmmaWarpSpecializedILi9ENS5_IJNS4_1CILi1EEESB_SB_EEENS1_35KernelTmaWarpSpecializedCooperativeEEENS5_IJNSA_ILi192EEENSA_ILi176EEENSA_ILi32EEEEEENS_10bfloat16_tENS5_IJlSB_lEEESJ_SK_NS4_8TiledMMAINS4_8MMA_AtomIJNS4_4SM904GMMA27MMA_64x16x16_F32BF16BF16_SSILNSO_5MajorE0ELSQ_0ELNSO_7ScaleInE1ELSR_1EEEEEENS4_6LayoutINS5_IJNSA_ILi2EEESB_SB_EEENS5_IJSB_NSA_ILi0EEESX_EEEEENS5_IJNS4_10UnderscoreES10_S10_EEEEENS4_13SM90_TMA_LOADENS4_14ComposedLayoutINS4_7SwizzleILi2ELi4ELi3EEENS4_18smem_ptr_flag_bitsILi16EEENSU_INS5_IJNSA_ILi8EEESH_EEENS5_IJSH_SB_EEEEEEEvNS4_8identityES13_S1D_vS1E_EENS_8epilogue10collective6detail29Sm90TmaWarpSpecializedAdapterINS1H_15DefaultEpilogueISJ_SK_SK_NS1G_6thread17LinearCombinationISJ_Li1EffLNS1L_9ScaleType4KindE0ELNS_15FloatRoundStyleE2ESJ_EENS1_15EpilogueDefaultEEEEEvvEEEEvNT_6ParamsE,@function
        .size           _ZN7cutlass13device_kernelINS_4gemm6kernel13GemmUniversalIN4cute5tupleIJiiiiEEENS1_10collective13CollectiveMmaINS1_34MainloopSm90TmaGmmaWarpSpecializedILi9ENS5_IJNS4_1CILi1EEESB_SB_EEENS1_35KernelTmaWarpSpecializedCooperativeEEENS5_IJNSA_ILi192EEENSA_ILi176EEENSA_ILi32EEEEEENS_10bfloat16_tENS5_IJlSB_lEEESJ_SK_NS4_8TiledMMAINS4_8MMA_AtomIJNS4_4SM904GMMA27MMA_64x16x16_F32BF16BF16_SSILNSO_5MajorE0ELSQ_0ELNSO_7ScaleInE1ELSR_1EEEEEENS4_6LayoutINS5_IJNSA_ILi2EEESB_SB_EEENS5_IJSB_NSA_ILi0EEESX_EEEEENS5_IJNS4_10UnderscoreES10_S10_EEEEENS4_13SM90_TMA_LOADENS4_14ComposedLayoutINS4_7SwizzleILi2ELi4ELi3EEENS4_18smem_ptr_flag_bitsILi16EEENSU_INS5_IJNSA_ILi8EEESH_EEENS5_IJSH_SB_EEEEEEEvNS4_8identityES13_S1D_vS1E_EENS_8epilogue10collective6detail29Sm90TmaWarpSpecializedAdapterINS1H_15DefaultEpilogueISJ_SK_SK_NS1G_6thread17LinearCombinationISJ_Li1EffLNS1L_9ScaleType4KindE0ELNS_15FloatRoundStyleE2ESJ_EENS1_15EpilogueDefaultEEEEEvvEEEEvNT_6ParamsE,(.L_x_427 - _ZN7cutlass13device_kernelINS_4gemm6kernel13GemmUniversalIN4cute5tupleIJiiiiEEENS1_10collective13CollectiveMmaINS1_34MainloopSm90TmaGmmaWarpSpecializedILi9ENS5_IJNS4_1CILi1EEESB_SB_EEENS1_35KernelTmaWarpSpecializedCooperativeEEENS5_IJNSA_ILi192EEENSA_ILi176EEENSA_ILi32EEEEEENS_10bfloat16_tENS5_IJlSB_lEEESJ_SK_NS4_8TiledMMAINS4_8MMA_AtomIJNS4_4SM904GMMA27MMA_64x16x16_F32BF16BF16_SSILNSO_5MajorE0ELSQ_0ELNSO_7ScaleInE1ELSR_1EEEEEENS4_6LayoutINS5_IJNSA_ILi2EEESB_SB_EEENS5_IJSB_NSA_ILi0EEESX_EEEEENS5_IJNS4_10UnderscoreES10_S10_EEEEENS4_13SM90_TMA_LOADENS4_14ComposedLayoutINS4_7SwizzleILi2ELi4ELi3EEENS4_18smem_ptr_flag_bitsILi16EEENSU_INS5_IJNSA_ILi8EEESH_EEENS5_IJSH_SB_EEEEEEEvNS4_8identityES13_S1D_vS1E_EENS_8epilogue10collective6detail29Sm90TmaWarpSpecializedAdapterINS1H_15DefaultEpilogueISJ_SK_SK_NS1G_6thread17LinearCombinationISJ_Li1EffLNS1L_9ScaleType4KindE0ELNS_15FloatRoundStyleE2ESJ_EENS1_15EpilogueDefaultEEEEEvvEEEEvNT_6ParamsE)
        .other          _ZN7cutlass13device_kernelINS_4gemm6kernel13GemmUniversalIN4cute5tupleIJiiiiEEENS1_10collective13CollectiveMmaINS1_34MainloopSm90TmaGmmaWarpSpecializedILi9ENS5_IJNS4_1CILi1EEESB_SB_EEENS1_35KernelTmaWarpSpecializedCooperativeEEENS5_IJNSA_ILi192EEENSA_ILi176EEENSA_ILi32EEEEEENS_10bfloat16_tENS5_IJlSB_lEEESJ_SK_NS4_8TiledMMAINS4_8MMA_AtomIJNS4_4SM904GMMA27MMA_64x16x16_F32BF16BF16_SSILNSO_5MajorE0ELSQ_0ELNSO_7ScaleInE1ELSR_1EEEEEENS4_6LayoutINS5_IJNSA_ILi2EEESB_SB_EEENS5_IJSB_NSA_ILi0EEESX_EEEEENS5_IJNS4_10UnderscoreES10_S10_EEEEENS4_13SM90_TMA_LOADENS4_14ComposedLayoutINS4_7SwizzleILi2ELi4ELi3EEENS4_18smem_ptr_flag_bitsILi16EEENSU_INS5_IJNSA_ILi8EEESH_EEENS5_IJSH_SB_EEEEEEEvNS4_8identityES13_S1D_vS1E_EENS_8epilogue10collective6detail29Sm90TmaWarpSpecializedAdapterINS1H_15DefaultEpilogueISJ_SK_SK_NS1G_6thread17LinearCombinationISJ_Li1EffLNS1L_9ScaleType4KindE0ELNS_15FloatRoundStyleE2ESJ_EENS1_15EpilogueDefaultEEEEEvvEEEEvNT_6ParamsE,@"STO_CUDA_ENTRY STV_DEFAULT"
_ZN7cutlass13device_kernelINS_4gemm6kernel13GemmUniversalIN4cute5tupleIJiiiiEEENS1_10collective13CollectiveMmaINS1_34MainloopSm90TmaGmmaWarpSpecializedILi9ENS5_IJNS4_1CILi1EEESB_SB_EEENS1_35KernelTmaWarpSpecializedCooperativeEEENS5_IJNSA_ILi192EEENSA_ILi176EEENSA_ILi32EEEEEENS_10bfloat16_tENS5_IJlSB_lEEESJ_SK_NS4_8TiledMMAINS4_8MMA_AtomIJNS4_4SM904GMMA27MMA_64x16x16_F32BF16BF16_SSILNSO_5MajorE0ELSQ_0ELNSO_7ScaleInE1ELSR_1EEEEEENS4_6LayoutINS5_IJNSA_ILi2EEESB_SB_EEENS5_IJSB_NSA_ILi0EEESX_EEEEENS5_IJNS4_10UnderscoreES10_S10_EEEEENS4_13SM90_TMA_LOADENS4_14ComposedLayoutINS4_7SwizzleILi2ELi4ELi3EEENS4_18smem_ptr_flag_bitsILi16EEENSU_INS5_IJNSA_ILi8EEESH_EEENS5_IJSH_SB_EEEEEEEvNS4_8identityES13_S1D_vS1E_EENS_8epilogue10collective6detail29Sm90TmaWarpSpecializedAdapterINS1H_15DefaultEpilogueISJ_SK_SK_NS1G_6thread17LinearCombinationISJ_Li1EffLNS1L_9ScaleType4KindE0ELNS_15FloatRoundStyleE2ESJ_EENS1_15EpilogueDefaultEEEEEvvEEEEvNT_6ParamsE:
[----:B------:R-:W0:Y:S01]  /*0000*/  LDC R1, c[0x0][0x28] ;  /* 0x00000a00ff017b82 */ /* 0x000e220000000800 */
[----:B------:R-:W1:Y:S01]  /*0010*/  S2R R3, SR_TID.X ;  /* 0x0000000000037919 */ /* 0x000e620000002100 */
[----:B------:R-:W-:Y:S01]  /*0020*/  ELECT P0, URZ, PT ;  /* 0x00000000003f782f */ /* 0x000fe20003800000 */
[----:B------:R-:W-:Y:S01]  /*0030*/  BSSY B0, `(.L_x_0) ;  /* 0x000000f000007945 */ /* 0x000fe20003800000 */
[--C-:B-1----:R-:W-:Y:S02]  /*0040*/  SHF.R.U32.HI R0, RZ, 0x5, R3.reuse ;  /* 0x00000005ff007819 */ /* 0x102fe40000011603 */
[----:B------:R-:W-:-:S03]  /*0050*/  SHF.R.U32.HI R3, RZ, 0x7, R3 ;  /* 0x00000007ff037819 */ /* 0x000fc60000011603 */
[----:B------:R-:W1:Y:S04]  /*0060*/  SHFL.IDX PT, R2, R0, RZ, 0x1f ;  /* 0x00001fff00027589 */ /* 0x000e6800000e0000 */
[----:B------:R2:W3:Y:S01]  /*0070*/  SHFL.IDX PT, R8, R3, RZ, 0x1f ;  /* 0x00001fff03087589 */ /* 0x0004e200000e0000 */
[----:B-1----:R-:W-:-:S13]  /*0080*/  ISETP.NE.OR P0, PT, R2, RZ, !P0 ;  /* 0x000000ff0200720c */ /* 0x002fda0004705670 */
[----:B0-23--:R-:W-:Y:S05]  /*0090*/  @P0 BRA `(.L_x_1) ;  /* 0x0000000000200947 */ /* 0x00dfea0003800000 */
[----:B------:R-:W-:Y:S02]  /*00a0*/  ULDC.64 UR4, c[0x0][0x198] ;  /* 0x0000660000047ab9 */ /* 0x000fe40000000a00 */
[----:B------:R-:W-:Y:S02]  /*00b0*/  UIADD3 UR6, UP0, UR4, 0xf0, URZ ;  /* 0x000000f004067890 */ /* 0x000fe4000ff1e03f */
[----:B------:R-:W-:Y:S02]  /*00c0*/  UIADD3 UR4, UP1, UR4, 0x1f0, URZ ;  /* 0x000001f004047890 */ /* 0x000fe4000ff3e03f */
[----:B------:R-:W-:Y:S02]  /*00d0*/  UIADD3.X UR7, URZ, UR5, URZ, UP0, !UPT ;  /* 0x000000053f077290 */ /* 0x000fe400087fe43f */
[----:B------:R-:W-:-:S07]  /*00e0*/  UIADD3.X UR5, URZ, UR5, URZ, UP1, !UPT ;  /* 0x000000053f057290 */ /* 0x000fce0008ffe43f */
[----:B------:R0:W-:Y:S02]  /*00f0*/  UTMACCTL.PF [UR6] ;  /* 0x00000000060079b9 */ /* 0x0001e40008040000 */
[----:B------:R0:W-:Y:S02]  /*0100*/  UTMACCTL.PF [UR4] ;  /* 0x00000000040079b9 */ /* 0x0001e40008040000 */
[----:B0-----:R-:W-:Y:S01]  /*0110*/  NOP ;  /* 0x0000000000007918 */ /* 0x001fe20000000000 */
.L_x_1:
[----:B------:R-:W-:Y:S05]  /*0120*/  BSYNC B0 ;  /* 0x0000000000007941 */ /* 0x000fea0003800000 */
.L_x_0:
[----:B------:R-:W0:Y:S02]  /*0130*/  SHFL.IDX PT, R3, R0, RZ, 0x1f ;  /* 0x00001fff00037589 */ /* 0x000e2400000e0000 */
[----:B0-----:R-:W-:-:S13]  /*0140*/  ISETP.NE.AND P0, PT, R3, RZ, PT ;  /* 0x000000ff0300720c */ /* 0x001fda0003f05270 */
[----:B------:R-:W-:Y:S05]  /*0150*/  @P0 BRA `(.L_x_2) ;  /* 0x00000000008c0947 */ /* 0x000fea0003800000 */
[----:B------:R-:W-:Y:S01]  /*0160*/  ELECT P0, URZ, PT ;  /* 0x00000000003f782f */ /* 0x000fe20003800000 */
[----:B------:R-:W-:-:S12]  /*0170*/  BSSY B0, `(.L_x_2) ;  /* 0x0000021000007945 */ /* 0x000fd80003800000 */
[----:B------:R-:W-:Y:S05]  /*0180*/  @!P0 BRA `(.L_x_3) ;  /* 0x00000000007c8947 */ /* 0x000fea0003800000 */
[----:B------:R-:W0:Y:S01]  /*0190*/  S2UR UR8, SR_CgaCtaId ;  /* 0x00000000000879c3 */ /* 0x000e220000008800 */
[----:B------:R-:W-:Y:S01]  /*01a0*/  UMOV UR4, 0x400 ;  /* 0x0000040000047882 */ /* 0x000fe20000000000 */
[----:B------:R-:W-:Y:S01]  /*01b0*/  UMOV UR5, 0x1 ;  /* 0x0000000100057882 */ /* 0x000fe20000000000 */
[----:B------:R-:W-:Y:S02]  /*01c0*/  UMOV UR6, 0x100 ;  /* 0x0000010000067882 */ /* 0x000fe40000000000 */
[----:B------:R-:W-:-:S04]  /*01d0*/  UIADD3 UR6, -UR6, 0x100000, URZ ;  /* 0x0010000006067890 */ /* 0x000fc8000fffe13f */
[----:B------:R-:W-:Y:S02]  /*01e0*/  USHF.L.U32 UR7, UR6, 0xb, URZ ;  /* 0x0000000b06077899 */ /* 0x000fe4000800063f */
[----:B------:R-:W-:Y:S02]  /*01f0*/  USHF.L.U32 UR6, UR6, 0x1, URZ ;  /* 0x0000000106067899 */ /* 0x000fe4000800063f */
[----:B0-----:R-:W-:Y:S02]  /*0200*/  ULEA UR8, UR8, UR4, 0x18 ;  /* 0x0000000408087291 */ /* 0x001fe4000f8ec03f */
[----:B------:R-:W-:-:S04]  /*0210*/  UIADD3 UR4, -UR5, 0x100000, URZ ;  /* 0x0010000005047890 */ /* 0x000fc8000fffe13f */
[----:B------:R-:W-:Y:S02]  /*0220*/  USHF.L.U32 UR5, UR4, 0xb, URZ ;  /* 0x0000000b04057899 */ /* 0x000fe4000800063f */
[----:B------:R-:W-:Y:S01]  /*0230*/  USHF.L.U32 UR4, UR4, 0x1, URZ ;  /* 0x0000000104047899 */ /* 0x000fe2000800063f */
[----:B------:R-:W0:Y:S11]  /*0240*/  FENCE.VIEW.ASYNC.S ;  /* 0x00000000000073c6 */ /* 0x000e360000000000 */
[----:B0-----:R0:W1:Y:S01]  /*0250*/  SYNCS.EXCH.64 URZ, [UR8], UR4 ;  /* 0x00000004083f75b2 */ /* 0x0010620008000100 */
[----:B------:R0:W2:Y:S01]  /*0260*/  SYNCS.EXCH.64 URZ, [UR8+0x48], UR6 ;  /* 0x00004806083f75b2 */ /* 0x0000a20008000100 */
[----:B------:R0:W3:Y:S01]  /*0270*/  SYNCS.EXCH.64 URZ, [UR8+0x8], UR4 ;  /* 0x00000804083f75b2 */ /* 0x0000e20008000100 */
[----:B------:R0:W4:Y:S01]  /*0280*/  SYNCS.EXCH.64 URZ, [UR8+0x50], UR6 ;  /* 0x00005006083f75b2 */ /* 0x0001220008000100 */
[----:B------:R0:W0:Y:S01]  /*0290*/  SYNCS.EXCH.64 URZ, [UR8+0x10], UR4 ;  /* 0x00001004083f75b2 */ /* 0x0000220008000100 */
        /* <DEDUP_REMOVED lines=13> */
[----:B------:R-:W-:Y:S01]  /*0370*/  NOP ;  /* 0x0000000000007918 */ /* 0x000fe20000000000 */
.L_x_3:
[----:B0-----:R-:W-:Y:S05]  /*0380*/  BSYNC B0 ;  /* 0x0000000000007941 */ /* 0x001fea0003800000 */
.L_x_2:
[----:B------:R-:W0:Y:S01]  /*0390*/  SHFL.IDX PT, R0, R0, RZ, 0x1f ;  /* 0x00001fff00007589 */ /* 0x000e2200000e0000 */
[----:B------:R-:W-:Y:S01]  /*03a0*/  ELECT P0, URZ, PT ;  /* 0x00000000003f782f */ /* 0x000fe20003800000 */
[----:B------:R-:W5:Y:S01]  /*03b0*/  LDC R4, c[0x0][0x65c] ;  /* 0x00019700ff047b82 */ /* 0x000f620000000800 */
[----:B------:R-:W-:Y:S01]  /*03c0*/  SHF.R.S32.HI R5, RZ, 0x1f, R2 ;  /* 0x0000001fff057819 */ /* 0x000fe20000011402 */
[----:B------:R-:W1:Y:S01]  /*03d0*/  S2R R3, SR_CTAID.Y ;  /* 0x0000000000037919 */ /* 0x000e620000002600 */
[----:B------:R-:W-:Y:S01]  /*03e0*/  UMOV UR4, 0x20 ;  /* 0x0000002000047882 */ /* 0x000fe20000000000 */
[----:B------:R-:W-:Y:S01]  /*03f0*/  ISETP.NE.AND P2, PT, R8, RZ, PT ;  /* 0x000000ff0800720c */ /* 0x000fe20003f45270 */
[----:B------:R-:W-:Y:S01]  /*0400*/  NOP ;  /* 0x0000000000007918 */ /* 0x000fe20000000000 */
[----:B------:R-:W-:Y:S01]  /*0410*/  LEA.HI R5, R5, R2, RZ, 0x2 ;  /* 0x0000000205057211 */ /* 0x000fe200078f10ff */
[----:B------:R-:W-:-:S03]  /*0420*/  NOP ;  /* 0x0000000000007918 */ /* 0x000fc60000000000 */
[----:B------:R-:W-:Y:S02]  /*0430*/  LOP3.LUT R5, R5, 0xfffffffc, RZ, 0xc0, !PT ;  /* 0xfffffffc05057812 */ /* 0x000fe400078ec0ff */
[----:B0-----:R-:W-:-:S03]  /*0440*/  ISETP.NE.OR P0, PT, R0, RZ, !P0 ;  /* 0x000000ff0000720c */ /* 0x001fc60004705670 */
[----:B------:R-:W-:Y:S01]  /*0450*/  IMAD.IADD R0, R2, 0x1, -R5 ;  /* 0x0000000102007824 */ /* 0x000fe200078e0a05 */
[----:B-----5:R-:W-:Y:S01]  /*0460*/  ISETP.NE.AND P3, PT, R4, 0x1, PT ;  /* 0x000000010400780c */ /* 0x020fe20003f65270 */
[----:B------:R-:W-:Y:S01]  /*0470*/  IMAD.MOV.U32 R5, RZ, RZ, RZ ;  /* 0x000000ffff057224 */ /* 0x000fe200078e00ff */
[----:B------:R-:W0:Y:S07]  /*0480*/  S2R R4, SR_CTAID.X ;  /* 0x0000000000047919 */ /* 0x000e2e0000002500 */
[----:B------:R-:W-:Y:S01]  /*0490*/  VOTEU.ALL UP0, P0 ;  /* 0x00000000003f7886 */ /* 0x000fe20000000000 */
[----:B------:R-:W-:-:S03]  /*04a0*/  VOTEU.ALL UP1, P0 ;  /* 0x00000000003f7886 */ /* 0x000fc60000020000 */
[----:B------:R-:W0:Y:S01]  /*04b0*/  @P3 LDC R19, c[0x0][0x10] ;  /* 0x00000400ff133b82 */ /* 0x000e220000000800 */
[----:B-1----:R-:W-:Y:S01]  /*04c0*/  @P3 IMAD.MOV.U32 R6, RZ, RZ, R3 ;  /* 0x000000ffff063224 */ /* 0x002fe200078e0003 */
[----:B------:R-:W-:Y:S01]  /*04d0*/  @!UP0 UMOV UR6, 0x400 ;  /* 0x0000040000068882 */ /* 0x000fe20000000000 */
[----:B------:R-:W-:-:S04]  /*04e0*/  @!UP0 UIADD3 UR4, -UR4, 0x100000, URZ ;  /* 0x0010000004048890 */ /* 0x000fc8000fffe13f */
[----:B------:R-:W-:Y:S02]  /*04f0*/  @!UP0 USHF.L.U32 UR5, UR4, 0xb, URZ ;  /* 0x0000000b04058899 */ /* 0x000fe4000800063f */
[----:B------:R-:W-:Y:S01]  /*0500*/  @!UP0 USHF.L.U32 UR4, UR4, 0x1, URZ ;  /* 0x0000000104048899 */ /* 0x000fe2000800063f */
[----:B------:R-:W-:Y:S02]  /*0510*/  @P3 IMAD.MOV.U32 R7, RZ, RZ, RZ ;  /* 0x000000ffff073224 */ /* 0x000fe400078e00ff */
[----:B------:R-:W-:Y:S01]  /*0520*/  @P3 IMAD.MOV.U32 R17, RZ, RZ, RZ ;  /* 0x000000ffff113224 */ /* 0x000fe200078e00ff */
[----:B------:R-:W1:Y:S08]  /*0530*/  @!UP0 S2UR UR7, SR_CgaCtaId ;  /* 0x00000000000789c3 */ /* 0x000e700000008800 */
[----:B------:R-:W5:Y:S01]  /*0540*/  @!P3 LDC R9, c[0x0][0xc] ;  /* 0x00000300ff09bb82 */ /* 0x000f620000000800 */
[----:B0-----:R-:W-:-:S04]  /*0550*/  @P3 IMAD.WIDE.U32 R18, R4, R19, R6 ;  /* 0x0000001304123225 */ /* 0x001fc800078e0006 */
[----:B------:R-:W-:Y:S01]  /*0560*/  @P3 IMAD.IADD R17, R19, 0x1, R17 ;  /* 0x0000000113113824 */ /* 0x000fe200078e0211 */
[----:B-1----:R-:W-:Y:S01]  /*0570*/  @!UP0 ULEA UR6, UR7, UR6, 0x18 ;  /* 0x0000000607068291 */ /* 0x002fe2000f8ec03f */
[----:B------:R-:W-:Y:S01]  /*0580*/  VOTEU.ALL UP0, P0 ;  /* 0x00000000003f7886 */ /* 0x000fe20000000000 */
[----:B------:R-:W-:-:S04]  /*0590*/  ISETP.NE.AND P0, PT, R0, 0x3, PT ;  /* 0x000000030000780c */ /* 0x000fc80003f05270 */
[----:B------:R-:W-:Y:S01]  /*05a0*/  ISETP.EQ.OR P0, PT, R0, RZ, !P0 ;  /* 0x000000ff0000720c */ /* 0x000fe20004702670 */
[----:B-----5:R-:W-:-:S03]  /*05b0*/  @!P3 IMAD.WIDE.U32 R6, R9, R3, R4 ;  /* 0x000000030906b225 */ /* 0x020fc600078e0004 */
[C---:B------:R-:W-:Y:S01]  /*05c0*/  ISETP.EQ.AND P0, PT, R8.reuse, RZ, P0 ;  /* 0x000000ff0800720c */ /* 0x040fe20000702270 */
[----:B------:R-:W-:Y:S01]  /*05d0*/  VIADD R8, R8, 0xffffffff ;  /* 0xffffffff08087836 */ /* 0x000fe20000000000 */
[----:B------:R-:W0:Y:S02]  /*05e0*/  FENCE.VIEW.ASYNC.S ;  /* 0x00000000000073c6 */ /* 0x000e240000000000 */
[----:B0-----:R0:W2:Y:S01]  /*05f0*/  @!UP0 SYNCS.EXCH.64 URZ, [UR6+0xa0], UR4 ;  /* 0x0000a004063f85b2 */ /* 0x0010a20008000100 */
[----:B------:R-:W-:Y:S01]  /*0600*/  @!P3 IMAD.MOV.U32 R18, RZ, RZ, R6 ;  /* 0x000000ffff12b224 */ /* 0x000fe200078e0006 */
[----:B------:R-:W-:Y:S01]  /*0610*/  SEL R2, RZ, 0x1, !P0 ;  /* 0x00000001ff027807 */ /* 0x000fe20004000000 */
[----:B------:R-:W-:Y:S01]  /*0620*/  @!P3 IMAD.MOV.U32 R17, RZ, RZ, R7 ;  /* 0x000000ffff11b224 */ /* 0x000fe200078e0007 */
[----:B------:R-:W-:-:S04]  /*0630*/  ISETP.GE.U32.AND P1, PT, R8, 0x2, PT ;  /* 0x000000020800780c */ /* 0x000fc80003f26070 */
[----:B------:R-:W-:Y:S01]  /*0640*/  SEL R2, R2, 0x2, P1 ;  /* 0x0000000202027807 */ /* 0x000fe20000800000 */
[----:B------:R0:W2:Y:S01]  /*0650*/  @!UP1 SYNCS.EXCH.64 URZ, [UR6+0xa8], UR4 ;  /* 0x0000a804063f95b2 */ /* 0x0000a20008000100 */
[----:B------:R-:W-:Y:S01]  /*0660*/  NOP ;  /* 0x0000000000007918 */ /* 0x000fe20000000000 */
[----:B--234-:R-:W-:Y:S06]  /*0670*/  BAR.SYNC.DEFER_BLOCKING 0x0 ;  /* 0x0000000000007b1d */ /* 0x01cfec0000010000 */
[----:B------:R-:W-:Y:S05]  /*0680*/  @!P2 BRA `(.L_x_4) ;  /* 0x000000e000b8a947 */ /* 0x000fea0003800000 */
[----:B------:R-:W-:-:S13]  /*0690*/  ISETP.GT.U32.AND P0, PT, R8, 0x1, PT ;  /* 0x000000010800780c */ /* 0x000fda0003f04070 */
[----:B0-----:R-:W-:Y:S05]  /*06a0*/  @P0 EXIT ;  /* 0x000000000000094d */ /* 0x001fea0003800000 */
[----:B------:R-:W-:Y:S01]  /*06b0*/  ULDC.64 UR4, c[0x0][0x650] ;  /* 0x0001940000047ab9 */ /* 0x000fe20000000a00 */
[----:B------:R-:W-:Y:S01]  /*06c0*/  PRMT R0, RZ, 0x7610, R0 ;  /* 0x00007610ff007816 */ /* 0x000fe20000000000 */
[----:B------:R-:W-:Y:S01]  /*06d0*/  IMAD.MOV.U32 R19, RZ, RZ, -0x1 ;  /* 0xffffffffff137424 */ /* 0x000fe200078e00ff */
[----:B------:R-:W-:Y:S01]  /*06e0*/  ISETP.GE.U32.AND P0, PT, R18, UR4, PT ;  /* 0x0000000412007c0c */ /* 0x000fe2000bf06070 */
[----:B------:R-:W-:Y:S02]  /*06f0*/  IMAD.MOV.U32 R22, RZ, RZ, -0x1 ;  /* 0xffffffffff167424 */ /* 0x000fe400078e00ff */
[----:B------:R-:W-:Y:S01]  /*0700*/  IMAD.MOV.U32 R16, RZ, RZ, -0x1 ;  /* 0xffffffffff107424 */ /* 0x000fe200078e00ff */
[----:B------:R-:W-:-:S13]  /*0710*/  ISETP.GE.U32.AND.EX P0, PT, R17, UR5, PT, P0 ;  /* 0x0000000511007c0c */ /* 0x000fda000bf06100 */
[----:B------:R-:W-:Y:S05]  /*0720*/  @P0 BRA `(.L_x_5) ;  /* 0x00000004005c0947 */ /* 0x000fea0003800000 */
[----:B------:R-:W0:Y:S01]  /*0730*/  LDC.64 R14, c[0x0][0x628] ;  /* 0x00018a00ff0e7b82 */ /* 0x000e220000000a00 */
[----:B------:R-:W-:Y:S02]  /*0740*/  IMAD.MOV.U32 R6, RZ, RZ, R18 ;  /* 0x000000ffff067224 */ /* 0x000fe400078e0012 */
[----:B------:R-:W-:-:S05]  /*0750*/  IMAD.MOV.U32 R7, RZ, RZ, R17 ;  /* 0x000000ffff077224 */ /* 0x000fca00078e0011 */
[----:B------:R-:W1:Y:S08]  /*0760*/  LDC R0, c[0x0][0x630] ;  /* 0x00018c00ff007b82 */ /* 0x000e700000000800 */
[----:B------:R-:W2:Y:S01]  /*0770*/  LDC.64 R20, c[0x0][0x620] ;  /* 0x00018800ff147b82 */ /* 0x000ea20000000a00 */
[----:B0-----:R-:W-:-:S04]  /*0780*/  ISETP.NE.U32.AND P0, PT, R14, RZ, PT ;  /* 0x000000ff0e00720c */ /* 0x001fc80003f05070 */
[----:B------:R-:W-:-:S13]  /*0790*/  ISETP.NE.AND.EX P0, PT, R15, RZ, PT, P0 ;  /* 0x000000ff0f00720c */ /* 0x000fda0003f05300 */
[----:B-12---:R-:W-:Y:S05]  /*07a0*/  @!P0 BRA `(.L_x_6) ;  /* 0x0000000000288947 */ /* 0x006fea0003800000 */
[----:B------:R-:W0:Y:S02]  /*07b0*/  LDC R11, c[0x0][0x634] ;  /* 0x00018d00ff0b7b82 */ /* 0x000e240000000800 */
[----:B0-----:R-:W-:-:S05]  /*07c0*/  IADD3 R11, P0, R18, R11, RZ ;  /* 0x0000000b120b7210 */ /* 0x001fca0007f1e0ff */
[----:B------:R-:W-:-:S04]  /*07d0*/  IMAD.X R13, RZ, RZ, R17, P0 ;  /* 0x000000ffff0d7224 */ /* 0x000fc800000e0611 */
[----:B------:R-:W-:-:S04]  /*07e0*/  IMAD.WIDE.U32 R6, R13, R14, RZ ;  /* 0x0000000e0d067225 */ /* 0x000fc800078e00ff */
[----:B------:R-:W-:-:S04]  /*07f0*/  IMAD.WIDE.U32 R8, P0, R11, R15, R6 ;  /* 0x0000000f0b087225 */ /* 0x000fc80007800006 */
[----:B------:R-:W-:-:S04]  /*0800*/  IMAD.WIDE.U32 R6, R11, R14, RZ ;  /* 0x0000000e0b067225 */ /* 0x000fc800078e00ff */
[----:B------:R-:W-:Y:S01]  /*0810*/  IMAD.X R11, RZ, RZ, RZ, P0 ;  /* 0x000000ffff0b7224 */ /* 0x000fe200000e06ff */
[----:B------:R-:W-:Y:S01]  /*0820*/  IADD3 RZ, P0, R7, R8, RZ ;  /* 0x0000000807ff7210 */ /* 0x000fe20007f1e0ff */
[----:B------:R-:W-:-:S04]  /*0830*/  IMAD.MOV.U32 R10, RZ, RZ, R9 ;  /* 0x000000ffff0a7224 */ /* 0x000fc800078e0009 */
[----:B------:R-:W-:-:S08]  /*0840*/  IMAD.WIDE.U32.X R6, R13, R15, R10, P0 ;  /* 0x0000000f0d067225 */ /* 0x000fd000000e040a */
.L_x_6:
[-CC-:B------:R-:W-:Y:S01]  /*0850*/  SHF.R.U64 R23, R6, R0.reuse, R7.reuse ;  /* 0x0000000006177219 */ /* 0x180fe20000001207 */
[----:B------:R-:W0:Y:S01]  /*0860*/  LDC R10, c[0x0][0x618] ;  /* 0x00018600ff0a7b82 */ /* 0x000e220000000800 */
[----:B------:R-:W-:Y:S01]  /*0870*/  SHF.R.U32.HI R5, RZ, R0, R7 ;  /* 0x00000000ff057219 */ /* 0x000fe20000011607 */
[----:B------:R-:W-:Y:S01]  /*0880*/  ULDC UR4, c[0x0][0x150] ;  /* 0x0000540000047ab9 */ /* 0x000fe20000000800 */
[----:B------:R-:W-:Y:S01]  /*0890*/  IADD3 R9, P0, RZ, -R23, RZ ;  /* 0x80000017ff097210 */ /* 0x000fe20007f1e0ff */
[----:B------:R-:W-:Y:S01]  /*08a0*/  IMAD.MOV.U32 R16, RZ, RZ, R18 ;  /* 0x000000ffff107224 */ /* 0x000fe200078e0012 */
[----:B------:R-:W-:-:S03]  /*08b0*/  I2FP.F32.U32 R0, R4 ;  /* 0x0000000400007245 */ /* 0x000fc60000201000 */
[----:B------:R-:W1:Y:S01]  /*08c0*/  LDC.64 R24, c[0x0][0x640] ;  /* 0x00019000ff187b82 */ /* 0x000e620000000a00 */
[----:B------:R-:W-:Y:S02]  /*08d0*/  IMAD.X R11, RZ, RZ, ~R5, P0 ;  /* 0x000000ffff0b7224 */ /* 0x000fe400000e0e05 */
[----:B------:R-:W-:Y:S01]  /*08e0*/  FMUL R0, R0, UR4 ;  /* 0x0000000400007c20 */ /* 0x000fe20008400000 */
[----:B------:R-:W-:Y:S01]  /*08f0*/  IMAD.WIDE.U32 R6, R9, R20, R16 ;  /* 0x0000001409067225 */ /* 0x000fe200078e0010 */
[----:B------:R-:W-:-:S03]  /*0900*/  ULDC UR4, c[0x0][0x154] ;  /* 0x0000550000047ab9 */ /* 0x000fc60000000800 */
[----:B------:R-:W-:Y:S01]  /*0910*/  IMAD R8, R11, R20, RZ ;  /* 0x000000140b087224 */ /* 0x000fe200078e02ff */
[----:B------:R-:W2:Y:S01]  /*0920*/  LDC R5, c[0x0][0x144] ;  /* 0x00005100ff057b82 */ /* 0x000ea20000000800 */
[----:B------:R-:W3:Y:S02]  /*0930*/  F2I.U32.TRUNC.NTZ R0, R0 ;  /* 0x0000000000007305 */ /* 0x000ee4000020f000 */
[----:B------:R-:W-:-:S04]  /*0940*/  IMAD R9, R9, R21, R8 ;  /* 0x0000001509097224 */ /* 0x000fc800078e0208 */
[----:B------:R-:W-:Y:S01]  /*0950*/  IMAD.IADD R7, R7, 0x1, R9 ;  /* 0x0000000107077824 */ /* 0x000fe200078e0209 */
[----:B------:R-:W4:Y:S01]  /*0960*/  LDC R12, c[0x0][0x608] ;  /* 0x00018200ff0c7b82 */ /* 0x000f220000000800 */
[----:B------:R-:W-:-:S03]  /*0970*/  IMAD.MOV.U32 R9, RZ, RZ, -0x1 ;  /* 0xffffffffff097424 */ /* 0x000fc600078e00ff */
[-CC-:B0-----:R-:W-:Y:S02]  /*0980*/  SHF.R.U64 R16, R6, R10.reuse, R7.reuse ;  /* 0x0000000a06107219 */ /* 0x181fe40000001207 */
[----:B------:R-:W-:Y:S02]  /*0990*/  I2FP.F32.U32 R6, R3 ;  /* 0x0000000300067245 */ /* 0x000fe40000201000 */
[----:B------:R-:W0:Y:S01]  /*09a0*/  LDC R22, c[0x0][0x658] ;  /* 0x00019600ff167b82 */ /* 0x000e220000000800 */
[----:B-1----:R-:W-:Y:S01]  /*09b0*/  ISETP.NE.U32.AND P0, PT, R24, RZ, PT ;  /* 0x000000ff1800720c */ /* 0x002fe20003f05070 */
[----:B---3--:R-:W-:Y:S01]  /*09c0*/  IMAD.MOV R8, RZ, RZ, -R0 ;  /* 0x000000ffff087224 */ /* 0x008fe200078e0a00 */
[----:B------:R-:W-:Y:S01]  /*09d0*/  SHF.R.U32.HI R7, RZ, R10, R7 ;  /* 0x0000000aff077219 */ /* 0x000fe20000011607 */
[----:B------:R-:W-:Y:S01]  /*09e0*/  FMUL R6, R6, UR4 ;  /* 0x0000000406067c20 */ /* 0x000fe20008400000 */
[----:B------:R-:W-:-:S03]  /*09f0*/  ISETP.NE.AND.EX P0, PT, R25, RZ, PT, P0 ;  /* 0x000000ff1900720c */ /* 0x000fc60003f05300 */
[----:B------:R-:W1:Y:S01]  /*0a00*/  LDC R14, c[0x0][0x148] ;  /* 0x00005200ff0e7b82 */ /* 0x000e620000000800 */
[----:B--2---:R-:W-:-:S07]  /*0a10*/  IMAD R0, R5, R8, R4 ;  /* 0x0000000805007224 */ /* 0x004fce00078e0204 */
[----:B------:R-:W2:Y:S01]  /*0a20*/  LDC R20, c[0x0][0x600] ;  /* 0x00018000ff147b82 */ /* 0x000ea20000000800 */
[-CC-:B----4-:R-:W-:Y:S02]  /*0a30*/  SHF.R.U64 R26, R16, R12.reuse, R7.reuse ;  /* 0x0000000c101a7219 */ /* 0x190fe40000001207 */
[----:B------:R-:W-:Y:S01]  /*0a40*/  SHF.R.U32.HI R5, RZ, R12, R7 ;  /* 0x0000000cff057219 */ /* 0x000fe20000011607 */
[----:B------:R-:W-:Y:S01]  /*0a50*/  IMAD.MOV.U32 R7, RZ, RZ, 0x1 ;  /* 0x00000001ff077424 */ /* 0x000fe200078e00ff */
[----:B------:R3:W4:Y:S03]  /*0a60*/  F2I.U32.TRUNC.NTZ R12, R6 ;  /* 0x00000006000c7305 */ /* 0x000726000020f000 */
[----:B------:R-:W1:Y:S01]  /*0a70*/  LDC R15, c[0x0][0x648] ;  /* 0x00019200ff0f7b82 */ /* 0x000e620000000800 */
[-C--:B0-----:R-:W-:Y:S02]  /*0a80*/  SHF.L.U32 R4, R9, R22.reuse, RZ ;  /* 0x0000001609047219 */ /* 0x081fe400000006ff */
[----:B------:R-:W-:-:S02]  /*0a90*/  SHF.R.U64 R28, R26, R22, R5 ;  /* 0x000000161a1c7219 */ /* 0x000fc40000001205 */
[----:B------:R-:W-:Y:S02]  /*0aa0*/  LOP3.LUT R11, RZ, R4, RZ, 0x33, !PT ;  /* 0x00000004ff0b7212 */ /* 0x000fe400078e33ff */
[-C--:B------:R-:W-:Y:S01]  /*0ab0*/  SHF.R.U32.HI R5, RZ, R22.reuse, R5 ;  /* 0x00000016ff057219 */ /* 0x080fe20000011605 */
[----:B------:R-:W0:Y:S01]  /*0ac0*/  LDC R19, c[0x0][0x638] ;  /* 0x00018e00ff137b82 */ /* 0x000e220000000800 */
[----:B------:R-:W-:Y:S01]  /*0ad0*/  SHF.L.U32 R10, R7, R22, RZ ;  /* 0x00000016070a7219 */ /* 0x000fe200000006ff */
[----:B------:R-:W-:-:S06]  /*0ae0*/  IMAD.MOV.U32 R4, RZ, RZ, R28 ;  /* 0x000000ffff047224 */ /* 0x000fcc00078e001c */
[----:B------:R-:W0:Y:S01]  /*0af0*/  LDC R21, c[0x0][0x610] ;  /* 0x00018400ff157b82 */ /* 0x000e220000000800 */
[----:B---34-:R-:W-:Y:S05]  /*0b00*/  @!P0 BRA `(.L_x_7) ;  /* 0x0000000000288947 */ /* 0x018fea0003800000 */
[----:B------:R-:W3:Y:S02]  /*0b10*/  LDC R9, c[0x0][0x64c] ;  /* 0x00019300ff097b82 */ /* 0x000ee40000000800 */
[----:B---3--:R-:W-:-:S05]  /*0b20*/  IADD3 R9, P0, R28, R9, RZ ;  /* 0x000000091c097210 */ /* 0x008fca0007f1e0ff */
        /* <DEDUP_REMOVED lines=8> */
.L_x_7:
[----:B-1----:R-:W-:Y:S01]  /*0bb0*/  SHF.R.U64 R4, R4, R15, R5 ;  /* 0x0000000f04047219 */ /* 0x002fe20000001205 */
[----:B--2---:R-:W-:Y:S01]  /*0bc0*/  VIADD R5, R20, 0xffffffff ;  /* 0xffffffff14057836 */ /* 0x004fe20000000000 */
[----:B------:R-:W-:Y:S01]  /*0bd0*/  LOP3.LUT R11, R26, R11, RZ, 0xc0, !PT ;  /* 0x0000000b1a0b7212 */ /* 0x000fe200078ec0ff */
[----:B------:R-:W-:Y:S02]  /*0be0*/  IMAD.MOV R12, RZ, RZ, -R12 ;  /* 0x000000ffff0c7224 */ /* 0x000fe400078e0a0c */
[----:B------:R-:W-:Y:S02]  /*0bf0*/  IMAD.MOV R6, RZ, RZ, -R4 ;  /* 0x000000ffff067224 */ /* 0x000fe400078e0a04 */
[----:B------:R-:W-:Y:S01]  /*0c00*/  IMAD R11, R10, R4, R11 ;  /* 0x000000040a0b7224 */ /* 0x000fe200078e020b */
[----:B------:R-:W-:Y:S01]  /*0c10*/  LOP3.LUT R4, R16, R5, RZ, 0xc0, !PT ;  /* 0x0000000510047212 */ /* 0x000fe200078ec0ff */
[----:B------:R-:W-:Y:S02]  /*0c20*/  @P3 IMAD R0, R14, R12, R3 ;  /* 0x0000000c0e003224 */ /* 0x000fe400078e0203 */
[----:B0-----:R-:W-:-:S02]  /*0c30*/  IMAD R3, R6, R19, R28 ;  /* 0x0000001306037224 */ /* 0x001fc400078e021c */
[----:B------:R-:W-:Y:S02]  /*0c40*/  IMAD R19, R11, R21, R0 ;  /* 0x000000150b137224 */ /* 0x000fe400078e0200 */
[----:B------:R-:W-:Y:S02]  /*0c50*/  IMAD R4, R3, R20, R4 ;  /* 0x0000001403047224 */ /* 0x000fe400078e0204 */
[----:B------:R-:W-:Y:S02]  /*0c60*/  IMAD.MOV.U32 R0, RZ, RZ, 0x1 ;  /* 0x00000001ff007424 */ /* 0x000fe400078e00ff */
[----:B------:R-:W-:Y:S01]  /*0c70*/  IMAD.MOV.U32 R16, RZ, RZ, R23 ;  /* 0x000000ffff107224 */ /* 0x000fe200078e0017 */
[----:B------:R-:W-:Y:S02]  /*0c80*/  SEL R22, R4, R19, !P3 ;  /* 0x0000001304167207 */ /* 0x000fe40005800000 */
[----:B------:R-:W-:-:S07]  /*0c90*/  SEL R19, R19, R4, !P3 ;  /* 0x0000000413137207 */ /* 0x000fce0005800000 */
.L_x_5:
[----:B------:R-:W-:-:S08]  /*0ca0*/  NOP ;  /* 0x0000000000007918 */ /* 0x000fd00000000000 */
[----:B------:R-:W0:Y:S02]  /*0cb0*/  USETMAXREG.TRY_ALLOC.CTAPOOL UP0, 0xe8 ;  /* 0x000000e8000079c8 */ /* 0x000e240008000600 */
[----:B0-----:R-:W-:-:S13]  /*0cc0*/  PLOP3.LUT P0, PT, PT, PT, UP0, 0x80, 0x0 ;  /* 0x000000000000781c */ /* 0x001fda0003f0f008 */
[----:B------:R-:W-:Y:S05]  /*0cd0*/  @!P0 BRA `(.L_x_5) ;  /* 0xfffffffc00f08947 */ /* 0x000fea000383ffff */
[----:B------:R-:W-:Y:S01]  /*0ce0*/  ULDC.64 UR4, c[0x0][0x598] ;  /* 0x0001660000047ab9 */ /* 0x000fe20000000a00 */
[----:B------:R-:W-:Y:S01]  /*0cf0*/  ULDC.64 UR54, c[0x0][0x208] ;  /* 0x0000820000367ab9 */ /* 0x000fe20000000a00 */
[----:B------:R-:W-:-:S04]  /*0d00*/  ISETP.NE.U32.AND P0, PT, RZ, UR4, PT ;  /* 0x00000004ff007c0c */ /* 0x000fc8000bf05070 */
[----:B------:R-:W-:-:S13]  /*0d10*/  ISETP.NE.AND.EX P0, PT, RZ, UR5, PT, P0 ;  /* 0x00000005ff007c0c */ /* 0x000fda000bf05300 */
[----:B------:R-:W-:Y:S05]  /*0d20*/  @!P0 BRA `(.L_x_8) ;  /* 0x00000000001c8947 */ /* 0x000fea0003800000 */
[----:B------:R-:W0:Y:S02]  /*0d30*/  LDC.64 R4, c[0x0][0x598] ;  /* 0x00016600ff047b82 */ /* 0x000e240000000a00 */
[----:B0-----:R-:W2:Y:S02]  /*0d40*/  LDG.E.64 R4, desc[UR54][R4.64] ;  /* 0x0000003604047981 */ /* 0x001ea4000c1e1b00 */
[----:B--2---:R-:W-:-:S04]  /*0d50*/  ISETP.NE.U32.AND P0, PT, R4, RZ, PT ;  /* 0x000000ff0400720c */ /* 0x004fc80003f05070 */
[----:B------:R-:W-:-:S13]  /*0d60*/  ISETP.NE.AND.EX P0, PT, R5, RZ, PT, P0 ;  /* 0x000000ff0500720c */ /* 0x000fda0003f05300 */
[----:B------:R-:W-:Y:S05]  /*0d70*/  @!P0 BRA `(.L_x_8) ;  /* 0x0000000000088947 */ /* 0x000fea0003800000 */
[----:B------:R0:W5:Y:S01]  /*0d80*/  LD.E R200, desc[UR54][R4.64] ;  /* 0x0000003604c87980 */ /* 0x000162000c101900 */
[----:B------:R-:W-:Y:S05]  /*0d90*/  BRA `(.L_x_9) ;  /* 0x0000000000247947 */ /* 0x000fea0003800000 */
.L_x_8:
[----:B------:R-:W-:Y:S02]  /*0da0*/  ULDC.64 UR4, c[0x0][0x588] ;  /* 0x0001620000047ab9 */ /* 0x000fe40000000a00 */
[----:B------:R-:W-:-:S04]  /*0db0*/  ISETP.NE.U32.AND P0, PT, RZ, UR4, PT ;  /* 0x00000004ff007c0c */ /* 0x000fc8000bf05070 */
[----:B------:R-:W-:-:S13]  /*0dc0*/  ISETP.NE.AND.EX P0, PT, RZ, UR5, PT, P0 ;  /* 0x00000005ff007c0c */ /* 0x000fda000bf05300 */
[----:B------:R-:W-:Y:S05]  /*0dd0*/  @!P0 BRA `(.L_x_10) ;  /* 0x00000000000c8947 */ /* 0x000fea0003800000 */
[----:B------:R-:W0:Y:S02]  /*0de0*/  LDC.64 R200, c[0x0][0x588] ;  /* 0x00016200ffc87b82 */ /* 0x000e240000000a00 */
[----:B0-----:R1:W5:Y:S01]  /*0df0*/  LDG.E R200, desc[UR54][R200.64] ;  /* 0x00000036c8c87981 */ /* 0x001362000c1e1900 */
[----:B------:R-:W-:Y:S05]  /*0e00*/  BRA `(.L_x_9) ;  /* 0x0000000000087947 */ /* 0x000fea0003800000 */
.L_x_10:
[----:B------:R-:W-:Y:S02]  /*0e10*/  ULDC UR4, c[0x0][0x580] ;  /* 0x0001600000047ab9 */ /* 0x000fe40000000800 */
[----:B------:R-:W-:-:S07]  /*0e20*/  IMAD.U32 R200, RZ, RZ, UR4 ;  /* 0x00000004ffc87e24 */ /* 0x000fce000f8e00ff */
.L_x_9:
[----:B------:R-:W-:Y:S02]  /*0e30*/  ULDC.64 UR4, c[0x0][0x5a0] ;  /* 0x0001680000047ab9 */ /* 0x000fe40000000a00 */
[----:B------:R-:W-:-:S04]  /*0e40*/  ISETP.NE.U32.AND P0, PT, RZ, UR4, PT ;  /* 0x00000004ff007c0c */ /* 0x000fc8000bf05070 */
[----:B------:R-:W-:-:S13]  /*0e50*/  ISETP.NE.AND.EX P0, PT, RZ, UR5, PT, P0 ;  /* 0x00000005ff007c0c */ /* 0x000fda000bf05300 */
[----:B------:R-:W-:Y:S05]  /*0e60*/  @!P0 BRA `(.L_x_11) ;  /* 0x00000000001c8947 */ /* 0x000fea0003800000 */
[----:B0-----:R-:W0:Y:S02]  /*0e70*/  LDC.64 R4, c[0x0][0x5a0] ;  /* 0x00016800ff047b82 */ /* 0x001e240000000a00 */
[----:B0-----:R-:W2:Y:S02]  /*0e80*/  LDG.E.64 R4, desc[UR54][R4.64] ;  /* 0x0000003604047981 */ /* 0x001ea4000c1e1b00 */
[----:B--2---:R-:W-:-:S04]  /*0e90*/  ISETP.NE.U32.AND P0, PT, R4, RZ, PT ;  /* 0x000000ff0400720c */ /* 0x004fc80003f05070 */
[----:B------:R-:W-:-:S13]  /*0ea0*/  ISETP.NE.AND.EX P0, PT, R5, RZ, PT, P0 ;  /* 0x000000ff0500720c */ /* 0x000fda0003f05300 */
[----:B------:R-:W-:Y:S05]  /*0eb0*/  @!P0 BRA `(.L_x_11) ;  /* 0x0000000000088947 */ /* 0x000fea0003800000 */
[----:B------:R0:W5:Y:S01]  /*0ec0*/  LD.E R23, desc[UR54][R4.64] ;  /* 0x0000003604177980 */ /* 0x000162000c101900 */
[----:B------:R-:W-:Y:S05]  /*0ed0*/  BRA `(.L_x_12) ;  /* 0x0000000000247947 */ /* 0x000fea0003800000 */
.L_x_11:
[----:B------:R-:W-:Y:S02]  /*0ee0*/  ULDC.64 UR4, c[0x0][0x590] ;  /* 0x0001640000047ab9 */ /* 0x000fe40000000a00 */
[----:B------:R-:W-:-:S04]  /*0ef0*/  ISETP.NE.U32.AND P0, PT, RZ, UR4, PT ;  /* 0x00000004ff007c0c */ /* 0x000fc8000bf05070 */
[----:B------:R-:W-:-:S13]  /*0f00*/  ISETP.NE.AND.EX P0, PT, RZ, UR5, PT, P0 ;  /* 0x00000005ff007c0c */ /* 0x000fda000bf05300 */
[----:B------:R-:W-:Y:S05]  /*0f10*/  @!P0 BRA `(.L_x_13) ;  /* 0x00000000000c8947 */ /* 0x000fea0003800000 */
[----:B0-----:R-:W0:Y:S02]  /*0f20*/  LDC.64 R4, c[0x0][0x590] ;  /* 0x00016400ff047b82 */ /* 0x001e240000000a00 */
[----:B0-----:R2:W5:Y:S01]  /*0f30*/  LDG.E R23, desc[UR54][R4.64] ;  /* 0x0000003604177981 */ /* 0x001562000c1e1900 */
[----:B------:R-:W-:Y:S05]  /*0f40*/  BRA `(.L_x_12) ;  /* 0x0000000000087947 */ /* 0x000fea0003800000 */
.L_x_13:
[----:B------:R-:W-:Y:S02]  /*0f50*/  ULDC UR4, c[0x0][0x584] ;  /* 0x0001610000047ab9 */ /* 0x000fe40000000800 */
[----:B------:R-:W-:-:S07]  /*0f60*/  IMAD.U32 R23, RZ, RZ, UR4 ;  /* 0x00000004ff177e24 */ /* 0x000fce000f8e00ff */
.L_x_12:
[----:B------:R-:W-:-:S13]  /*0f70*/  LOP3.LUT P0, RZ, R0, 0xff, RZ, 0xc0, !PT ;  /* 0x000000ff00ff7812 */ /* 0x000fda000780c0ff */
[----:B------:R-:W-:Y:S05]  /*0f80*/  @!P0 EXIT ;  /* 0x000000000000894d */ /* 0x000fea0003800000 */
[----:B------:R-:W-:Y:S01]  /*0f90*/  ULDC UR4, c[0x0][0x28c] ;  /* 0x0000a30000047ab9 */ /* 0x000fe20000000800 */
[----:B------:R-:W-:Y:S01]  /*0fa0*/  LOP3.LUT R220, R2, 0x1, RZ, 0xfc, !PT ;  /* 0x0000000102dc7812 */ /* 0x000fe200078efcff */
[----:B------:R-:W-:Y:S01]  /*0fb0*/  UIADD3 UR4, UR4, 0x1f, URZ ;  /* 0x0000001f04047890 */ /* 0x000fe2000fffe03f */
[----:B------:R-:W-:Y:S01]  /*0fc0*/  UMOV UR36, URZ ;  /* 0x0000003f00247c82 */ /* 0x000fe20008000000 */
[----:B------:R-:W-:Y:S02]  /*0fd0*/  UMOV UR37, URZ ;  /* 0x0000003f00257c82 */ /* 0x000fe40008000000 */
[----:B------:R-:W-:-:S04]  /*0fe0*/  USHF.R.S32.HI UR5, URZ, 0x1f, UR4 ;  /* 0x0000001f3f057899 */ /* 0x000fc80008011404 */
[----:B------:R-:W-:-:S04]  /*0ff0*/  ULEA.HI UR5, UR5, UR4, URZ, 0x5 ;  /* 0x0000000405057291 */ /* 0x000fc8000f8f283f */
[----:B------:R-:W-:-:S12]  /*1000*/  USHF.R.S32.HI UR39, URZ, 0x5, UR5 ;  /* 0x000000053f277899 */ /* 0x000fd80008011405 */
.L_x_381:
[----:B---3--:R-:W3:Y:S01]  /*1010*/  S2R R0, SR_TID.X ;  /* 0x0000000000007919 */ /* 0x008ee20000002100 */
[----:B----4-:R-:W4:Y:S01]  /*1020*/  S2UR UR6, SR_CgaCtaId ;  /* 0x00000000000679c3 */ /* 0x010f220000008800 */
[----:B------:R-:W-:Y:S02]  /*1030*/  UMOV UR38, 0x400 ;  /* 0x0000040000267882 */ /* 0x000fe40000000000 */
[----:B----4-:R-:W-:Y:S01]  /*1040*/  ULEA UR38, UR6, UR38, 0x18 ;  /* 0x0000002606267291 */ /* 0x010fe2000f8ec03f */
[----:B---3--:R-:W-:-:S04]  /*1050*/  LOP3.LUT R0, R0, 0x80, RZ, 0xc0, !PT ;  /* 0x0000008000007812 */ /* 0x008fc800078ec0ff */
[----:B------:R-:W-:-:S06]  /*1060*/  SHF.R.U32.HI R0, RZ, 0x7, R0 ;  /* 0x00000007ff007819 */ /* 0x000fcc0000011600 */
[----:B------:R-:W3:Y:S02]  /*1070*/  SHFL.IDX PT, R0, R0, RZ, 0x1f ;  /* 0x00001fff00007589 */ /* 0x000ee400000e0000 */
[----:B---3--:R-:W-:-:S13]  /*1080*/  R2UR UR4, R0 ;  /* 0x00000000000472ca */ /* 0x008fda00000e0000 */
[----:B------:R-:W-:-:S04]  /*1090*/  ULEA.HI UR5, UR4, UR4, URZ, 0x1 ;  /* 0x0000000404057291 */ /* 0x000fc8000f8f083f */
[----:B------:R-:W-:-:S04]  /*10a0*/  ULOP3.LUT UR5, UR5, 0xffffe, URZ, 0xc0, !UPT ;  /* 0x000ffffe05057892 */ /* 0x000fc8000f8ec03f */
[----:B------:R-:W-:-:S03]  /*10b0*/  UIADD3 UR5, UR4, -UR5, URZ ;  /* 0x8000000504057290 */ /* 0x000fc6000fffe03f */
[----:B------:R-:W-:Y:S01]  /*10c0*/  ULDC UR4, c[0x0][0x28c] ;  /* 0x0000a30000047ab9 */ /* 0x000fe20000000800 */
[----:B------:R-:W-:Y:S01]  /*10d0*/  ULEA UR5, UR5, UR38, 0xc ;  /* 0x0000002605057291 */ /* 0x000fe2000f8e603f */
[----:B------:R-:W-:-:S03]  /*10e0*/  ISETP.LT.AND P0, PT, RZ, UR4, PT ;  /* 0x00000004ff007c0c */ /* 0x000fc6000bf01270 */
[----:B------:R-:W-:-:S04]  /*10f0*/  UIADD3 UR5, UR5, 0x180, URZ ;  /* 0x0000018005057890 */ /* 0x000fc8000fffe03f */
[----:B------:R-:W-:-:S04]  /*1100*/  USHF.R.U32.HI UR5, URZ, 0x4, UR5 ;  /* 0x000000043f057899 */ /* 0x000fc80008011605 */
[----:B------:R-:W-:Y:S02]  /*1110*/  ULOP3.LUT UR52, UR5, 0x3fff, URZ, 0xc0, !UPT ;  /* 0x00003fff05347892 */ /* 0x000fe4000f8ec03f */
[----:B--2--5:R-:W-:Y:S10]  /*1120*/  @P0 BRA `(.L_x_14) ;  /* 0x0000000000400947 */ /* 0x024ff40003800000 */
[----:B------:R-:W-:Y:S01]  /*1130*/  MOV R0, 0x0 ;  /* 0x0000000000007802 */ /* 0x000fe20000000f00 */
[----:B------:R-:W-:Y:S01]  /*1140*/  ULDC.64 UR4, c[0x4][0x68] ;  /* 0x01001a0000047ab9 */ /* 0x000fe20000000a00 */
[----:B------:R-:W-:Y:S01]  /*1150*/  ULDC.64 UR6, c[0x4][0x8] ;  /* 0x0100020000067ab9 */ /* 0x000fe20000000a00 */
[----:B0-2---:R-:W-:Y:S01]  /*1160*/  IMAD.U32 R4, RZ, RZ, UR4 ;  /* 0x00000004ff047e24 */ /* 0x005fe2000f8e00ff */
[----:B------:R0:W2:Y:S01]  /*1170*/  LDC.64 R14, c[0x4][R0] ;  /* 0x01000000000e7b82 */ /* 0x0000a20000000a00 */
[----:B------:R-:W-:Y:S01]  /*1180*/  IMAD.U32 R5, RZ, RZ, UR5 ;  /* 0x00000005ff057e24 */ /* 0x000fe2000f8e00ff */
[----:B------:R-:W-:Y:S01]  /*1190*/  ULDC.64 UR4, c[0x4][0x70] ;  /* 0x01001c0000047ab9 */ /* 0x000fe20000000a00 */
[----:B------:R-:W-:Y:S02]  /*11a0*/  IMAD.U32 R10, RZ, RZ, UR6 ;  /* 0x00000006ff0a7e24 */ /* 0x000fe4000f8e00ff */
[----:B------:R-:W-:Y:S02]  /*11b0*/  IMAD.U32 R6, RZ, RZ, UR4 ;  /* 0x00000004ff067e24 */ /* 0x000fe4000f8e00ff */
[----:B------:R-:W-:-:S02]  /*11c0*/  IMAD.U32 R7, RZ, RZ, UR5 ;  /* 0x00000005ff077e24 */ /* 0x000fc4000f8e00ff */
[----:B------:R-:W-:Y:S02]  /*11d0*/  IMAD.U32 R11, RZ, RZ, UR7 ;  /* 0x00000007ff0b7e24 */ /* 0x000fe4000f8e00ff */
[----:B------:R-:W-:Y:S02]  /*11e0*/  IMAD.MOV.U32 R8, RZ, RZ, 0x1e1 ;  /* 0x000001e1ff087424 */ /* 0x000fe400078e00ff */
[----:B------:R-:W-:Y:S02]  /*11f0*/  IMAD.MOV.U32 R12, RZ, RZ, 0x1 ;  /* 0x00000001ff0c7424 */ /* 0x000fe400078e00ff */
[----:B0-----:R-:W-:-:S07]  /*1200*/  IMAD.MOV.U32 R13, RZ, RZ, RZ ;  /* 0x000000ffff0d7224 */ /* 0x001fce00078e00ff */
[----:B------:R-:W-:-:S07]  /*1210*/  LEPC R20, `(.L_x_14) ;  /* 0x000000001014794e */ /* 0x000fce0000000000 */
[----:B-12--5:R-:W-:Y:S05]  /*1220*/  CALL.ABS.NOINC R14 ;  /* 0x000000000e007343 */ /* 0x026fea0003c00000 */
.L_x_14:
[----:B------:R-:W-:-:S13]  /*1230*/  ISETP.NE.AND P0, PT, R220, 0x3, PT ;  /* 0x00000003dc00780c */ /* 0x000fda0003f05270 */
[----:B------:R-:W-:Y:S05]  /*1240*/  @!P0 BRA `(.L_x_15) ;  /* 0x0000000000048947 */ /* 0x000fea0003800000 */
[----:B------:R-:W-:Y:S01]  /*1250*/  BPT.TRAP 0x1 ;  /* 0x000000040000795c */ /* 0x000fe20000300000 */
.L_x_15:
[----:B------:R-:W-:Y:S02]  /*1260*/  IMAD.U32 R3, RZ, RZ, UR37 ;  /* 0x00000025ff037e24 */ /* 0x000fe4000f8e00ff */
[----:B------:R-:W-:-:S03]  /*1270*/  IMAD.U32 R0, RZ, RZ, UR36 ;  /* 0x00000024ff007e24 */ /* 0x000fc6000f8e00ff */
[----:B------:R-:W-:Y:S02]  /*1280*/  LEA R3, R3, UR38, 0x3 ;  /* 0x0000002603037c11 */ /* 0x000fe4000f8e18ff */
[----:B------:R-:W-:-:S04]  /*1290*/  SHF.L.U32 R0, R0, 0x1f, RZ ;  /* 0x0000001f00007819 */ /* 0x000fc800000006ff */
[----:B------:R3:W4:Y:S01]  /*12a0*/  SYNCS.PHASECHK.TRANS64.TRYWAIT P1, [R3+URZ], R0 ;  /* 0x00000000030075a7 */ /* 0x000722000802017f */
[----:B------:R-:W-:Y:S05]  /*12b0*/  @!P0 BRA `(.L_x_16) ;  /* 0x0000000000048947 */ /* 0x000fea0003800000 */
[----:B------:R-:W-:Y:S01]  /*12c0*/  BPT.TRAP 0x1 ;  /* 0x000000040000795c */ /* 0x000fe20000300000 */
.L_x_16:
[----:B----4-:R-:W-:Y:S05]  /*12d0*/  @P1 BRA `(.L_x_17) ;  /* 0x0000000000081947 */ /* 0x010fea0003800000 */
[----:B------:R-:W4:Y:S02]  /*12e0*/  SYNCS.PHASECHK.TRANS64.TRYWAIT P1, [R3+URZ], R0 ;  /* 0x00000000030075a7 */ /* 0x000f24000802017f */
[----:B----4-:R-:W-:Y:S05]  /*12f0*/  @!P1 BRA `(.L_x_18) ;  /* 0x000000ec00f49947 */ /* 0x010fea0003800000 */
.L_x_17:
[----:B------:R-:W-:-:S04]  /*1300*/  UISETP.LT.AND UP0, UPT, UR39, 0x1, UPT ;  /* 0x000000012700788c */ /* 0x000fc8000bf01270 */
[----:B------:R-:W-:-:S06]  /*1310*/  USEL UR4, UR39, 0x1, UP0 ;  /* 0x0000000127047887 */ /* 0x000fcc0008000000 */
[----:B---34-:R-:W-:Y:S01]  /*1320*/  IMAD.U32 R0, RZ, RZ, UR4 ;  /* 0x00000004ff007e24 */ /* 0x018fe2000f8e00ff */
[----:B------:R-:W-:Y:S05]  /*1330*/  WARPSYNC.ALL ;  /* 0x0000000000007948 */ /* 0x000fea0003800000 */
[----:B------:R-:W-:-:S04]  /*1340*/  IADD3 R0, -R0, UR39, RZ ;  /* 0x0000002700007c10 */ /* 0x000fc8000fffe1ff */
[----:B------:R-:W-:Y:S01]  /*1350*/  ISETP.GE.AND P1, PT, R0, 0x1, PT ;  /* 0x000000010000780c */ /* 0x000fe20003f26270 */
[----:B------:R-:W-:Y:S01]  /*1360*/  UIADD3 UR4, UR38, 0x1b180, URZ ;  /* 0x0001b18026047890 */ /* 0x000fe2000fffe03f */
[----:B------:R-:W-:Y:S01]  /*1370*/  WARPGROUP.ARRIVE ;  /* 0x00000000000079c5 */ /* 0x000fe20000000000 */
[----:B------:R-:W-:Y:S02]  /*1380*/  ULOP3.LUT UR52, UR52, 0x10000, URZ, 0xfc, !UPT ;  /* 0x0001000034347892 */ /* 0x000fe4000f8efc3f */
[----:B------:R-:W-:Y:S02]  /*1390*/  USHF.R.U32.HI UR4, URZ, 0x4, UR4 ;  /* 0x000000043f047899 */ /* 0x000fe40008011604 */
[----:B------:R-:W-:Y:S02]  /*13a0*/  UIMAD UR56, UR37, 0x300, UR52 ;  /* 0x00000300253878a4 */ /* 0x000fe4000f8e0234 */
[----:B------:R-:W-:Y:S01]  /*13b0*/  ULOP3.LUT UR4, UR4, 0x3fff, URZ, 0xc0, !UPT ;  /* 0x00003fff04047892 */ /* 0x000fe2000f8ec03f */
[----:B------:R-:W-:Y:S01]  /*13c0*/  UMOV UR33, 0x80000020 ;  /* 0x8000002000217882 */ /* 0x000fe20000000000 */
[----:B------:R-:W-:-:S02]  /*13d0*/  UMOV UR35, 0x80000020 ;  /* 0x8000002000237882 */ /* 0x000fc40000000000 */
[----:B------:R-:W-:Y:S01]  /*13e0*/  ULOP3.LUT UR53, UR4, 0x10000, URZ, 0xfc, !UPT ;  /* 0x0001000004357892 */ /* 0x000fe2000f8efc3f */
[----:B------:R-:W-:Y:S01]  /*13f0*/  UMOV UR32, UR56 ;  /* 0x0000003800207c82 */ /* 0x000fe20008000000 */
[----:B------:R-:W-:Y:S02]  /*1400*/  UMOV UR29, UR33 ;  /* 0x00000021001d7c82 */ /* 0x000fe40008000000 */
[----:B------:R-:W-:Y:S01]  /*1410*/  UIMAD UR57, UR37, 0x2c0, UR53 ;  /* 0x000002c0253978a4 */ /* 0x000fe2000f8e0235 */
[----:B------:R-:W-:Y:S01]  /*1420*/  UMOV UR28, UR32 ;  /* 0x00000020001c7c82 */ /* 0x000fe20008000000 */
[----:B------:R-:W-:Y:S02]  /*1430*/  UMOV UR31, 0x80000020 ;  /* 0x80000020001f7882 */ /* 0x000fe40000000000 */
[----:B------:R-:W-:Y:S02]  /*1440*/  UIADD3 UR30, UR57, 0x40, URZ ;  /* 0x00000040391e7890 */ /* 0x000fe4000fffe03f */
[----:B------:R-:W-:-:S02]  /*1450*/  UIADD3 UR22, UR57, 0x80, URZ ;  /* 0x0000008039167890 */ /* 0x000fc4000fffe03f */
[----:B------:R-:W-:Y:S01]  /*1460*/  UMOV UR34, UR57 ;  /* 0x0000003900227c82 */ /* 0x000fe20008000000 */
[----:B------:R-:W-:Y:S01]  /*1470*/  UMOV UR20, UR32 ;  /* 0x0000002000147c82 */ /* 0x000fe20008000000 */
[----:B------:R-:W-:Y:S01]  /*1480*/  HGMMA.64x16x16.F32.BF16 R192, gdesc[UR32], RZ, !UPT, gsb0 ;  /* 0x0020000020c079f0 */ /* 0x000fe2000c0018ff */
[----:B------:R-:W-:Y:S01]  /*1490*/  UMOV UR21, UR33 ;  /* 0x0000002100157c82 */ /* 0x000fe20008000000 */
[----:B------:R-:W-:Y:S01]  /*14a0*/  UMOV UR23, 0x80000020 ;  /* 0x8000002000177882 */ /* 0x000fe20000000000 */
[----:B------:R-:W-:Y:S01]  /*14b0*/  UIADD3 UR14, UR57, 0xc0, URZ ;  /* 0x000000c0390e7890 */ /* 0x000fe2000fffe03f */
[----:B------:R-:W-:Y:S01]  /*14c0*/  UMOV UR12, UR32 ;  /* 0x00000020000c7c82 */ /* 0x000fe20008000000 */
        /* <DEDUP_REMOVED lines=31> */
[----:B------:R-:W-:-:S02]  /*16c0*/  WARPGROUP.DEPBAR.LE gsb0, 0x0 ;  /* 0x00008000000079c5 */ /* 0x000fc40000010000 */
[----:B------:R-:W-:-:S06]  /*16d0*/  WARPGROUP.ARRIVE ;  /* 0x00000000000079c5 */ /* 0x000fcc0000000000 */
[----:B------:R-:W-:Y:S03]  /*16e0*/  HGMMA.64x16x16.F32.BF16 R176, gdesc[UR28], RZ, !UPT, gsb0 ;  /* 0x002000001cb079f0 */ /* 0x000fe6000c0018ff */
[----:B------:R-:W-:Y:S02]  /*16f0*/  WARPGROUP.DEPBAR.LE gsb0, 0x0 ;  /* 0x00008000000079c5 */ /* 0x000fe40000010000 */
[----:B------:R-:W-:-:S06]  /*1700*/  WARPGROUP.ARRIVE ;  /* 0x00000000000079c5 */ /* 0x000fcc0000000000 */
[----:B------:R-:W-:Y:S03]  /*1710*/  HGMMA.64x16x16.F32.BF16 R160, gdesc[UR20], RZ, !UPT, gsb0 ;  /* 0x0020000014a079f0 */ /* 0x000fe6000c0018ff */
[----:B------:R-:W-:Y:S02]  /*1720*/  WARPGROUP.DEPBAR.LE gsb0, 0x0 ;  /* 0x00008000000079c5 */ /* 0x000fe40000010000 */
[----:B------:R-:W-:-:S06]  /*1730*/  WARPGROUP.ARRIVE ;  /* 0x00000000000079c5 */ /* 0x000fcc0000000000 */
[----:B------:R-:W-:Y:S01]  /*1740*/  HGMMA.64x16x16.F32.BF16 R144, gdesc[UR12], RZ, !UPT, gsb0 ;  /* 0x002000000c9079f0 */ /* 0x000fe2000c0018ff */
[----:B------:R-:W-:Y:S01]  /*1750*/  UIADD3 UR12, UR56, 0x2, URZ ;  /* 0x00000002380c7890 */ /* 0x000fe2000fffe03f */
[----:B------:R-:W-:Y:S01]  /*1760*/  UMOV UR13, 0x80000020 ;  /* 0x80000020000d7882 */ /* 0x000fe20000000000 */
[----:B------:R-:W-:Y:S01]  /*1770*/  UIADD3 UR56, UR56, 0x202, URZ ;  /* 0x0000020238387890 */ /* 0x000fe2000fffe03f */
[----:B------:R-:W-:Y:S02]  /*1780*/  WARPGROUP.DEPBAR.LE gsb0, 0x0 ;  /* 0x00008000000079c5 */ /* 0x000fe40000010000 */
[----:B------:R-:W-:-:S06]  /*1790*/  WARPGROUP.ARRIVE ;  /* 0x00000000000079c5 */ /* 0x000fcc0000000000 */
[----:B------:R-:W-:Y:S03]  /*17a0*/  HGMMA.64x16x16.F32.BF16 R128, gdesc[UR4], RZ, !UPT, gsb0 ;  /* 0x00200000048079f0 */ /* 0x000fe6000c0018ff */
        /* <DEDUP_REMOVED lines=18> */
[----:B------:R-:W-:Y:S01]  /*18d0*/  UMOV UR48, UR58 ;  /* 0x0000003a00307c82 */ /* 0x000fe20008000000 */
[----:B------:R-:W-:Y:S01]  /*18e0*/  UMOV UR49, 0x80000020 ;  /* 0x8000002000317882 */ /* 0x000fe20000000000 */
[----:B------:R-:W-:Y:S01]  /*18f0*/  UMOV UR24, UR48 ;  /* 0x0000003000187c82 */ /* 0x000fe20008000000 */
        /* <DEDUP_REMOVED lines=17> */
[----:B------:R-:W-:-:S02]  /*1a10*/  WARPGROUP.DEPBAR.LE gsb0, 0x0 ;  /* 0x00008000000079c5 */ /* 0x000fc40000010000 */
[----:B------:R-:W-:-:S06]  /*1a20*/  WARPGROUP.ARRIVE ;  /* 0x00000000000079c5 */ /* 0x000fcc0000000000 */
[----:B------:R-:W-:Y:S01]  /*1a30*/  HGMMA.64x16x16.F32.BF16 R24, gdesc[UR48], RZ, !UPT, gsb0 ;  /* 0x00200000301879f0 */ /* 0x000fe2000c0018ff */
[----:B------:R-:W-:Y:S01]  /*1a40*/  UMOV UR50, UR14 ;  /* 0x0000000e00327c82 */ /* 0x000fe20008000000 */
[----:B------:R-:W-:Y:S01]  /*1a50*/  UMOV UR51, UR15 ;  /* 0x0000000f00337c82 */ /* 0x000fe20008000000 */
[----:B------:R-:W-:Y:S01]  /*1a60*/  UIADD3 UR14, UR57, 0x2, URZ ;  /* 0x00000002390e7890 */ /* 0x000fe2000fffe03f */
[----:B------:R-:W-:Y:S01]  /*1a70*/  UMOV UR15, 0x80000020 ;  /* 0x80000020000f7882 */ /* 0x000fe20000000000 */
[----:B------:R-:W-:Y:S02]  /*1a80*/  WARPGROUP.DEPBAR.LE gsb0, 0x0 ;  /* 0x00008000000079c5 */ /* 0x000fe40000010000 */
[----:B------:R-:W-:-:S06]  /*1a90*/  WARPGROUP.ARRIVE ;  /* 0x00000000000079c5 */ /* 0x000fcc0000000000 */
[----:B------:R-:W-:Y:S01]  /*1aa0*/  HGMMA.64x16x16.F32.BF16 R40, gdesc[UR24], RZ, !UPT, gsb0 ;  /* 0x00200000182879f0 */ /* 0x000fe2000c0018ff */
[----:B------:R-:W-:Y:S01]  /*1ab0*/  UIADD3 UR26, UR57, 0x102, URZ ;  /* 0x00000102391a7890 */ /* 0x000fe2000fffe03f */
[----:B------:R-:W-:Y:S01]  /*1ac0*/  UMOV UR24, UR12 ;  /* 0x0000000c00187c82 */ /* 0x000fe20008000000 */
[----:B------:R-:W-:Y:S01]  /*1ad0*/  UMOV UR25, UR13 ;  /* 0x0000000d00197c82 */ /* 0x000fe20008000000 */
        /* <DEDUP_REMOVED lines=66> */
[----:B------:R-:W-:Y:S03]  /*1f00*/  HGMMA.64x16x16.F32.BF16 R192, gdesc[UR12], R192, gsb0 ;  /* 0x002000000cc079f0 */ /* 0x000fe600080018c0 */
        /* <DEDUP_REMOVED lines=29> */
[----:B------:R-:W-:Y:S01]  /*20e0*/  HGMMA.64x16x16.F32.BF16 R32, gdesc[UR48], R32, gsb0 ;  /* 0x00200000302079f0 */ /* 0x000fe20008001820 */
        /* <DEDUP_REMOVED lines=56> */
[----:B------:R-:W-:Y:S05]  /*2470*/  @!P1 BRA `(.L_x_19) ;  /* 0x0000001000cc9947 */ /* 0x000fea0003800000 */
[----:B------:R-:W-:Y:S01]  /*2480*/  UIADD3 UR57, UR37, 0x1, URZ ;  /* 0x0000000125397890 */ /* 0x000fe2000fffe03f */
[----:B------:R-:W-:Y:S01]  /*2490*/  IMAD.MOV.U32 R3, RZ, RZ, R0 ;  /* 0x000000ffff037224 */ /* 0x000fe200078e0000 */
[----:B------:R-:W-:Y:S02]  /*24a0*/  UMOV UR56, UR37 ;  /* 0x0000002500387c82 */ /* 0x000fe40008000000 */
[----:B------:R-:W-:-:S04]  /*24b0*/  UISETP.NE.AND UP0, UPT, UR57, 0x9, UPT ;  /* 0x000000093900788c */ /* 0x000fc8000bf05270 */
[----:B------:R-:W-:Y:S02]  /*24c0*/  USEL UR4, URZ, 0x1, UP0 ;  /* 0x000000013f047887 */ /* 0x000fe40008000000 */
[----:B------:R-:W-:Y:S02]  /*24d0*/  USEL UR57, UR57, URZ, UP0 ;  /* 0x0000003f39397287 */ /* 0x000fe40008000000 */
[----:B------:R-:W-:-:S06]  /*24e0*/  ULOP3.LUT UR4, UR36, UR4, URZ, 0x3c, !UPT ;  /* 0x0000000424047292 */ /* 0x000fcc000f8e3c3f */
[----:B------:R-:W-:-:S07]  /*24f0*/  IMAD.U32 R6, RZ, RZ, UR4 ;  /* 0x00000004ff067e24 */ /* 0x000fce000f8e00ff */
.L_x_26:
[----:B------:R-:W-:Y:S05]  /*2500*/  @!P0 BRA `(.L_x_20) ;  /* 0x0000000000048947 */ /* 0x000fea0003800000 */
[----:B------:R-:W-:Y:S01]  /*2510*/  BPT.TRAP 0x1 ;  /* 0x000000040000795c */ /* 0x000fe20000300000 */
.L_x_20:
[----:B------:R-:W-:Y:S01]  /*2520*/  ULEA UR4, UR57, UR38, 0x3 ;  /* 0x0000002639047291 */ /* 0x000fe2000f8e183f */
[----:B0-2---:R-:W-:-:S08]  /*2530*/  SHF.L.U32 R4, R6, 0x1f, RZ ;  /* 0x0000001f06047819 */ /* 0x005fd000000006ff */
[----:B------:R0:W2:Y:S01]  /*2540*/  SYNCS.PHASECHK.TRANS64.TRYWAIT P1, [UR4], R4 ;  /* 0x00000004ff0075a7 */ /* 0x0000a20008020144 */
[----:B------:R-:W-:Y:S05]  /*2550*/  @!P0 BRA `(.L_x_21) ;  /* 0x0000000000048947 */ /* 0x000fea0003800000 */
[----:B------:R-:W-:Y:S01]  /*2560*/  BPT.TRAP 0x1 ;  /* 0x000000040000795c */ /* 0x000fe20000300000 */
.L_x_21:
[----:B--2---:R-:W-:Y:S05]  /*2570*/  @P1 BRA `(.L_x_22) ;  /* 0x0000000000081947 */ /* 0x004fea0003800000 */
[----:B------:R-:W2:Y:S02]  /*2580*/  SYNCS.PHASECHK.TRANS64.TRYWAIT P1, [UR4], R4 ;  /* 0x00000004ff0075a7 */ /* 0x000ea40008020144 */
[----:B--2---:R-:W-:Y:S05]  /*2590*/  @!P1 BRA `(.L_x_23) ;  /* 0x000000dc00609947 */ /* 0x004fea0003800000 */
.L_x_22:
[----:B------:R-:W-:Y:S01]  /*25a0*/  UIMAD UR58, UR57, 0x300, UR52 ;  /* 0x00000300393a78a4 */ /* 0x000fe2000f8e0234 */
[----:B------:R-:W-:Y:S01]  /*25b0*/  WARPGROUP.ARRIVE ;  /* 0x00000000000079c5 */ /* 0x000fe20000000000 */
[----:B------:R-:W-:Y:S01]  /*25c0*/  UIMAD UR59, UR57, 0x2c0, UR53 ;  /* 0x000002c0393b78a4 */ /* 0x000fe2000f8e0235 */
[----:B------:R-:W-:Y:S01]  /*25d0*/  UMOV UR5, 0x80000020 ;  /* 0x8000002000057882 */ /* 0x000fe20000000000 */
[----:B------:R-:W-:Y:S02]  /*25e0*/  UMOV UR7, 0x80000020 ;  /* 0x8000002000077882 */ /* 0x000fe40000000000 */
[----:B------:R-:W-:Y:S01]  /*25f0*/  UIADD3 UR10, UR59, 0x40, URZ ;  /* 0x000000403b0a7890 */ /* 0x000fe2000fffe03f */
[----:B------:R-:W-:Y:S02]  /*2600*/  UMOV UR4, UR58 ;  /* 0x0000003a00047c82 */ /* 0x000fe40008000000 */
[----:B------:R-:W-:Y:S01]  /*2610*/  UMOV UR6, UR59 ;  /* 0x0000003b00067c82 */ /* 0x000fe20008000000 */
[----:B------:R-:W-:Y:S01]  /*2620*/  UMOV UR8, UR4 ;  /* 0x0000000400087c82 */ /* 0x000fe20008000000 */
[----:B------:R-:W-:Y:S01]  /*2630*/  HGMMA.64x16x16.F32.BF16 R192, gdesc[UR4], R192, gsb0 ;  /* 0x0020000004c079f0 */ /* 0x000fe200080018c0 */
        /* <DEDUP_REMOVED lines=39> */
[----:B------:R-:W-:Y:S01]  /*28b0*/  UMOV UR5, 0x80000020 ;  /* 0x8000002000057882 */ /* 0x000fe20000000000 */
[----:B------:R-:W-:-:S02]  /*28c0*/  WARPGROUP.DEPBAR.LE gsb0, 0x0 ;  /* 0x00008000000079c5 */ /* 0x000fc40000010000 */
[----:B------:R-:W-:-:S06]  /*28d0*/  WARPGROUP.ARRIVE ;  /* 0x00000000000079c5 */ /* 0x000fcc0000000000 */
[----:B------:R-:W-:Y:S01]  /*28e0*/  HGMMA.64x16x16.F32.BF16 R176, gdesc[UR8], R176, gsb0 ;  /* 0x0020000008b079f0 */ /* 0x000fe200080018b0 */
[----:B------:R-:W-:Y:S02]  /*28f0*/  UIADD3 UR8, UR58, 0x200, URZ ;  /* 0x000002003a087890 */ /* 0x000fe4000fffe03f */
[----:B------:R-:W-:Y:S01]  /*2900*/  UIADD3 UR58, UR58, 0x202, URZ ;  /* 0x000002023a3a7890 */ /* 0x000fe2000fffe03f */
        /* <DEDUP_REMOVED lines=49> */
[----:B------:R-:W-:Y:S01]  /*2c20*/  HGMMA.64x16x16.F32.BF16 R24, gdesc[UR48], R24, gsb0 ;  /* 0x00200000301879f0 */ /* 0x000fe20008001818 */
[----:B------:R-:W-:Y:S01]  /*2c30*/  UMOV UR50, UR6 ;  /* 0x0000000600327c82 */ /* 0x000fe20008000000 */
[----:B------:R-:W-:Y:S01]  /*2c40*/  UMOV UR51, UR7 ;  /* 0x0000000700337c82 */ /* 0x000fe20008000000 */
[----:B------:R-:W-:Y:S01]  /*2c50*/  UMOV UR7, 0x80000020 ;  /* 0x8000002000077882 */ /* 0x000fe20000000000 */
[----:B------:R-:W-:Y:S02]  /*2c60*/  WARPGROUP.DEPBAR.LE gsb0, 0x0 ;  /* 0x00008000000079c5 */ /* 0x000fe40000010000 */
[----:B------:R-:W-:-:S06]  /*2c70*/  WARPGROUP.ARRIVE ;  /* 0x00000000000079c5 */ /* 0x000fcc0000000000 */
[----:B------:R-:W-:Y:S01]  /*2c80*/  HGMMA.64x16x16.F32.BF16 R40, gdesc[UR44], R40, gsb0 ;  /* 0x002000002c2879f0 */ /* 0x000fe20008001828 */
[----:B------:R-:W-:Y:S01]  /*2c90*/  UIADD3 UR46, UR59, 0x242, URZ ;  /* 0x000002423b2e7890 */ /* 0x000fe2000fffe03f */
        /* <DEDUP_REMOVED lines=48> */
[----:B------:R-:W-:Y:S02]  /*2fa0*/  UIADD3 UR12, UR59, 0x2, URZ ;  /* 0x000000023b0c7890 */ /* 0x000fe4000fffe03f */
[----:B------:R-:W-:Y:S01]  /*2fb0*/  UIADD3 UR14, UR59, 0x82, URZ ;  /* 0x000000823b0e7890 */ /* 0x000fe2000fffe03f */
[----:B------:R-:W-:Y:S01]  /*2fc0*/  UMOV UR13, UR5 ;  /* 0x00000005000d7c82 */ /* 0x000fe20008000000 */
[----:B------:R-:W-:-:S03]  /*2fd0*/  UMOV UR15, 0x80000020 ;  /* 0x80000020000f7882 */ /* 0x000fc60000000000 */
[----:B------:R-:W-:Y:S01]  /*2fe0*/  UMOV UR6, UR12 ;  /* 0x0000000c00067c82 */ /* 0x000fe20008000000 */
[----:B------:R-:W-:Y:S01]  /*2ff0*/  UMOV UR12, UR4 ;  /* 0x00000004000c7c82 */ /* 0x000fe20008000000 */
        /* <DEDUP_REMOVED lines=104> */
[----:B------:R-:W-:Y:S01]  /*3680*/  BPT.TRAP 0x1 ;  /* 0x000000040000795c */ /* 0x000fe20000300000 */
.L_x_24:
[----:B------:R-:W-:Y:S01]  /*3690*/  ULEA UR4, UR56, UR38, 0x3 ;  /* 0x0000002638047291 */ /* 0x000fe2000f8e183f */
[----:B------:R-:W-:-:S03]  /*36a0*/  ISETP.GT.U32.AND P1, PT, R2, 0x1, PT ;  /* 0x000000010200780c */ /* 0x000fc60003f24070 */
[----:B------:R-:W-:-:S04]  /*36b0*/  UIADD3 UR4, UR4, 0x48, URZ ;  /* 0x0000004804047890 */ /* 0x000fc8000fffe03f */
[----:B------:R-:W-:-:S09]  /*36c0*/  UPRMT UR4, URZ, 0x654, UR4 ;  /* 0x000006543f047896 */ /* 0x000fd20008000004 */
[----:B------:R-:W-:Y:S01]  /*36d0*/  SYNCS.ARRIVE.TRANS64.RED.A1T0 RZ, [UR4], RZ ;  /* 0x000000ffffff79a7 */ /* 0x000fe20008100404 */
[----:B------:R-:W-:Y:S05]  /*36e0*/  @P1 BRA `(.L_x_25) ;  /* 0x0000000000041947 */ /* 0x000fea0003800000 */
[----:B------:R-:W-:Y:S01]  /*36f0*/  BPT.TRAP 0x1 ;  /* 0x000000040000795c */ /* 0x000fe20000300000 */
.L_x_25:
[----:B------:R-:W-:Y:S01]  /*3700*/  UIADD3 UR57, UR57, 0x1, URZ ;  /* 0x0000000139397890 */ /* 0x000fe2000fffe03f */
[C---:B------:R-:W-:Y:S01]  /*3710*/  ISETP.GT.AND P1, PT, R3.reuse, 0x1, PT ;  /* 0x000000010300780c */ /* 0x040fe20003f24270 */
[----:B------:R-:W-:Y:S01]  /*3720*/  UIADD3 UR56, UR56, 0x1, URZ ;  /* 0x0000000138387890 */ /* 0x000fe2000fffe03f */
[----:B------:R-:W-:Y:S01]  /*3730*/  VIADD R3, R3, 0xffffffff ;  /* 0xffffffff03037836 */ /* 0x000fe20000000000 */
[----:B------:R-:W-:Y:S02]  /*3740*/  UISETP.NE.AND UP0, UPT, UR57, 0x9, UPT ;  /* 0x000000093900788c */ /* 0x000fe4000bf05270 */
[----:B------:R-:W-:Y:S02]  /*3750*/  UISETP.NE.AND UP1, UPT, UR56, 0x9, UPT ;  /* 0x000000093800788c */ /* 0x000fe4000bf25270 */
[----:B------:R-:W-:Y:S02]  /*3760*/  USEL UR4, URZ, 0x1, UP0 ;  /* 0x000000013f047887 */ /* 0x000fe40008000000 */
[----:B------:R-:W-:-:S02]  /*3770*/  USEL UR57, UR57, URZ, UP0 ;  /* 0x0000003f39397287 */ /* 0x000fc40008000000 */
[----:B------:R-:W-:Y:S02]  /*3780*/  USEL UR56, UR56, URZ, UP1 ;  /* 0x0000003f38387287 */ /* 0x000fe40008800000 */
[----:B------:R-:W-:Y:S01]  /*3790*/  LOP3.LUT R6, R6, UR4, RZ, 0x3c, !PT ;  /* 0x0000000406067c12 */ /* 0x000fe2000f8e3cff */
[----:B------:R-:W-:Y:S09]  /*37a0*/  @P1 BRA `(.L_x_26) ;  /* 0xffffffec00541947 */ /* 0x000ff2000383ffff */
.L_x_19:
[----:B------:R-:W3:Y:S02]  /*37b0*/  LDC R3, c[0x0][0x28c] ;  /* 0x0000a300ff037b82 */ /* 0x000ee40000000800 */
[----:B---3--:R-:W-:-:S13]  /*37c0*/  ISETP.GE.AND P1, PT, R3, 0x1, PT ;  /* 0x000000010300780c */ /* 0x008fda0003f26270 */
[----:B------:R-:W-:Y:S05]  /*37d0*/  @!P1 BRA `(.L_x_27) ;  /* 0x0000000000349947 */ /* 0x000fea0003800000 */
[----:B------:R-:W-:Y:S05]  /*37e0*/  @!P0 BRA `(.L_x_28) ;  /* 0x0000000000048947 */ /* 0x000fea0003800000 */
[----:B------:R-:W-:Y:S01]  /*37f0*/  BPT.TRAP 0x1 ;  /* 0x000000040000795c */ /* 0x000fe20000300000 */
.L_x_28:
[----:B------:R-:W-:Y:S01]  /*3800*/  VIADD R0, R0, UR37 ;  /* 0x0000002500007c36 */ /* 0x000fe20008000000 */
[----:B------:R-:W-:-:S03]  /*3810*/  ISETP.GT.U32.AND P0, PT, R2, 0x1, PT ;  /* 0x000000010200780c */ /* 0x000fc60003f04070 */
[----:B0-2---:R-:W-:-:S05]  /*3820*/  IMAD.WIDE.U32 R4, R0, 0x38e38e39, RZ ;  /* 0x38e38e3900047825 */ /* 0x005fca00078e00ff */
[----:B------:R-:W-:-:S05]  /*3830*/  SHF.R.U32.HI R5, RZ, 0x1, R5 ;  /* 0x00000001ff057819 */ /* 0x000fca0000011605 */
[----:B------:R-:W-:-:S05]  /*3840*/  IMAD R0, R5, -0x9, R0 ;  /* 0xfffffff705007824 */ /* 0x000fca00078e0200 */
[----:B------:R-:W-:-:S05]  /*3850*/  LEA R0, R0, UR38, 0x3 ;  /* 0x0000002600007c11 */ /* 0x000fca000f8e18ff */
[----:B------:R-:W-:-:S05]  /*3860*/  VIADD R0, R0, 0x48 ;  /* 0x0000004800007836 */ /* 0x000fca0000000000 */
[----:B------:R-:W-:-:S04]  /*3870*/  PRMT R0, RZ, 0x654, R0 ;  /* 0x00000654ff007816 */ /* 0x000fc80000000000 */
[----:B------:R3:W-:Y:S01]  /*3880*/  SYNCS.ARRIVE.TRANS64.RED.A1T0 RZ, [R0+URZ], RZ ;  /* 0x000000ff00ff79a7 */ /* 0x0007e2000810043f */
[----:B------:R-:W-:Y:S05]  /*3890*/  @P0 BRA `(.L_x_27) ;  /* 0x0000000000040947 */ /* 0x000fea0003800000 */
[----:B------:R-:W-:Y:S01]  /*38a0*/  BPT.TRAP 0x1 ;  /* 0x000000040000795c */ /* 0x000fe20000300000 */
.L_x_27:
[----:B---3--:R-:W3:Y:S01]  /*38b0*/  S2R R0, SR_TID.X ;  /* 0x0000000000007919 */ /* 0x008ee20000002100 */
[----:B0-2---:R-:W0:Y:S01]  /*38c0*/  LDC R5, c[0x0][0x288] ;  /* 0x0000a200ff057b82 */ /* 0x005e220000000800 */
[----:B------:R-:W-:Y:S01]  /*38d0*/  UIADD3 UR37, UR39, UR37, URZ ;  /* 0x0000002527257290 */ /* 0x000fe2000fffe03f */
[----:B------:R-:W-:Y:S01]  /*38e0*/  IMAD R9, R19, 0xc0, RZ ;  /* 0x000000c013097824 */ /* 0x000fe200078e02ff */
[----:B------:R-:W2:Y:S01]  /*38f0*/  S2R R6, SR_TID.X ;  /* 0x0000000000067919 */ /* 0x000ea20000002100 */
[----:B------:R-:W-:Y:S01]  /*3900*/  ULDC UR7, c[0x0][0x284] ;  /* 0x0000a10000077ab9 */ /* 0x000fe20000000800 */
[----:B------:R-:W-:Y:S01]  /*3910*/  UISETP.GT.U32.AND UP0, UPT, UR37, 0x8, UPT ;  /* 0x000000082500788c */ /* 0x000fe2000bf04070 */
[----:B------:R-:W-:Y:S01]  /*3920*/  SHF.R.S32.HI R15, RZ, 0x1f, R16 ;  /* 0x0000001fff0f7819 */ /* 0x000fe20000011410 */
[----:B------:R-:W-:Y:S01]  /*3930*/  UISETP.GE.U32.AND UP1, UPT, UR39, 0x9, UPT ;  /* 0x000000092700788c */ /* 0x000fe2000bf26070 */
[----:B------:R-:W-:Y:S01]  /*3940*/  IMAD.MOV.U32 R209, RZ, RZ, RZ ;  /* 0x000000ffffd17224 */ /* 0x000fe200078e00ff */
[----:B------:R-:W-:Y:S01]  /*3950*/  UISETP.LT.U32.AND UP0, UPT, UR39, 0x9, UP0 ;  /* 0x000000092700788c */ /* 0x000fe20008701070 */
[----:B------:R-:W-:Y:S01]  /*3960*/  ULDC.64 UR8, c[0x0][0x5d0] ;  /* 0x0001740000087ab9 */ /* 0x000fe20000000a00 */
[----:B------:R-:W-:-:S02]  /*3970*/  UIMAD.WIDE.U32 UR4, UR37, 0x38e38e39, URZ ;  /* 0x38e38e39250478a5 */ /* 0x000fc4000f8e003f */
[----:B------:R-:W-:Y:S02]  /*3980*/  USEL UR6, URZ, 0x1, !UP0 ;  /* 0x000000013f067887 */ /* 0x000fe4000c000000 */
[----:B------:R-:W-:Y:S02]  /*3990*/  USHF.R.U32.HI UR4, URZ, 0x1, UR5 ;  /* 0x000000013f047899 */ /* 0x000fe40008011605 */
[----:B------:R-:W-:Y:S02]  /*39a0*/  ULOP3.LUT UR36, UR36, UR6, URZ, 0x3c, !UPT ;  /* 0x0000000624247292 */ /* 0x000fe4000f8e3c3f */
[----:B------:R-:W-:Y:S02]  /*39b0*/  UIMAD UR37, UR4, -0x9, UR37 ;  /* 0xfffffff7042578a4 */ /* 0x000fe4000f8e0225 */
[----:B------:R-:W-:Y:S01]  /*39c0*/  @UP1 ULOP3.LUT UR36, UR36, 0x1, UR4, 0x78, !UPT ;  /* 0x0000000124241892 */ /* 0x000fe2000f8e7804 */
[----:B---3--:R-:W-:-:S04]  /*39d0*/  SHF.R.U32.HI R0, RZ, 0x7, R0 ;  /* 0x00000007ff007819 */ /* 0x008fc80000011600 */
[----:B------:R-:W-:Y:S02]  /*39e0*/  LOP3.LUT R0, R0, 0x1, RZ, 0xc0, !PT ;  /* 0x0000000100007812 */ /* 0x000fe400078ec0ff */
[----:B--2---:R-:W-:Y:S02]  /*39f0*/  SHF.R.U32.HI R3, RZ, 0x2, R6 ;  /* 0x00000002ff037819 */ /* 0x004fe40000011606 */
[----:B------:R-:W-:Y:S01]  /*3a00*/  LOP3.LUT R4, R6, 0x60, RZ, 0xc0, !PT ;  /* 0x0000006006047812 */ /* 0x000fe200078ec0ff */
[----:B------:R-:W-:Y:S01]  /*3a10*/  IMAD.SHL.U32 R208, R0, 0x40, RZ ;  /* 0x0000004000d07824 */ /* 0x000fe200078e00ff */
[----:B------:R-:W-:Y:S02]  /*3a20*/  LOP3.LUT R3, R3, 0x7, RZ, 0xc0, !PT ;  /* 0x0000000703037812 */ /* 0x000fe400078ec0ff */
[----:B------:R-:W-:Y:S02]  /*3a30*/  SHF.R.U32.HI R4, RZ, 0x1, R4 ;  /* 0x00000001ff047819 */ /* 0x000fe40000011604 */
[----:B------:R-:W-:-:S02]  /*3a40*/  LOP3.LUT R208, R208, 0x40, R3, 0xe2, !PT ;  /* 0x00000040d0d07812 */ /* 0x000fc400078ee203 */
[-C--:B------:R-:W-:Y:S02]  /*3a50*/  IADD3 R3, RZ, -R4.reuse, -R3 ;  /* 0x80000004ff037210 */ /* 0x080fe40007ffe803 */
[----:B------:R-:W-:-:S03]  /*3a60*/  LOP3.LUT R208, R208, R4, RZ, 0xfc, !PT ;  /* 0x00000004d0d07212 */ /* 0x000fc600078efcff */
[----:B------:R-:W-:Y:S01]  /*3a70*/  IMAD R8, R0, -0x40, R3 ;  /* 0xffffffc000087824 */ /* 0x000fe200078e0203 */
[----:B------:R-:W-:Y:S01]  /*3a80*/  LOP3.LUT R0, R6, 0x3, RZ, 0xc0, !PT ;  /* 0x0000000306007812 */ /* 0x000fe200078ec0ff */
[----:B------:R-:W-:Y:S02]  /*3a90*/  IMAD R3, R22, 0xb0, RZ ;  /* 0x000000b016037824 */ /* 0x000fe400078e02ff */
[----:B------:R-:W-:Y:S02]  /*3aa0*/  IMAD.SHL.U32 R6, R6, 0x2, RZ ;  /* 0x0000000206067824 */ /* 0x000fe400078e00ff */
[----:B0-----:R-:W-:Y:S01]  /*3ab0*/  IMAD R10, R0, -0x2, R5 ;  /* 0xfffffffe000a7824 */ /* 0x001fe200078e0205 */
[----:B------:R-:W-:Y:S01]  /*3ac0*/  ISETP.GE.AND P0, PT, R3, R5, PT ;  /* 0x000000050300720c */ /* 0x000fe20003f06270 */
[----:B------:R-:W-:Y:S01]  /*3ad0*/  IMAD R5, R15, UR8, RZ ;  /* 0x000000080f057c24 */ /* 0x000fe2000f8e02ff */
[----:B------:R-:W-:Y:S01]  /*3ae0*/  LOP3.LUT R6, R3, 0x6, R6, 0xf8, !PT ;  /* 0x0000000603067812 */ /* 0x000fe200078ef806 */
[----:B------:R-:W-:Y:S01]  /*3af0*/  IMAD.WIDE R208, R19, 0xc0, R208 ;  /* 0x000000c013d07825 */ /* 0x000fe200078e02d0 */
[----:B------:R-:W-:-:S02]  /*3b00*/  ISETP.GE.OR P0, PT, R9, UR7, P0 ;  /* 0x0000000709007c0c */ /* 0x000fc40008706670 */
[----:B------:R-:W-:Y:S01]  /*3b10*/  SHF.R.S32.HI R7, RZ, 0x1f, R6 ;  /* 0x0000001fff077819 */ /* 0x000fe20000011406 */
[----:B------:R-:W-:Y:S01]  /*3b20*/  IMAD R11, R16, UR9, R5 ;  /* 0x00000009100b7c24 */ /* 0x000fe2000f8e0205 */
[----:B------:R-:W-:Y:S01]  /*3b30*/  IADD3 R0, -R9, UR7, R8 ;  /* 0x0000000709007c10 */ /* 0x000fe2000fffe108 */
[----:B------:R-:W-:Y:S02]  /*3b40*/  IMAD.IADD R3, R10, 0x1, -R3 ;  /* 0x000000010a037824 */ /* 0x000fe400078e0a03 */
[----:B------:R-:W-:-:S04]  /*3b50*/  IMAD.WIDE.U32 R4, R16, UR8, R6 ;  /* 0x0000000810047c25 */ /* 0x000fc8000f8e0006 */
[----:B------:R-:W-:Y:S02]  /*3b60*/  IMAD.IADD R5, R5, 0x1, R11 ;  /* 0x0000000105057824 */ /* 0x000fe400078e020b */
[----:B------:R-:W-:Y:S01]  /*3b70*/  IMAD.MOV.U32 R19, RZ, RZ, -0x1 ;  /* 0xffffffffff137424 */ /* 0x000fe200078e00ff */
[----:B------:R-:W-:Y:S06]  /*3b80*/  @P0 BRA `(.L_x_29) ;  /* 0x000000a400bc0947 */ /* 0x000fec0003800000 */
[----:B------:R-:W0:Y:S01]  /*3b90*/  LDC.64 R206, c[0x0][0x5c8] ;  /* 0x00017200ffce7b82 */ /* 0x000e220000000a00 */
[----:B-----5:R-:W-:Y:S01]  /*3ba0*/  FSETP.NEU.AND P2, PT, R23, RZ, PT ;  /* 0x000000ff1700720b */ /* 0x020fe20003f4d000 */
[----:B------:R-:W-:Y:S01]  /*3bb0*/  BSSY B0, `(.L_x_29) ;  /* 0x0000a6c000007945 */ /* 0x000fe20003800000 */
[----:B------:R-:W-:-:S04]  /*3bc0*/  ISETP.GT.AND P0, PT, R3, RZ, PT ;  /* 0x000000ff0300720c */ /* 0x000fc80003f04270 */
[----:B------:R-:W-:Y:S01]  /*3bd0*/  ISETP.GT.AND P1, PT, R0, RZ, P0 ;  /* 0x000000ff0000720c */ /* 0x000fe20000724270 */
[-C--:B0-----:R-:W-:Y:S02]  /*3be0*/  IMAD R8, R209, R206.reuse, RZ ;  /* 0x000000ced1087224 */ /* 0x081fe400078e02ff */
[----:B------:R-:W-:-:S04]  /*3bf0*/  IMAD.WIDE.U32 R12, R208, R206, R4 ;  /* 0x000000ced00c7225 */ /* 0x000fc800078e0004 */
[----:B-1----:R-:W-:-:S04]  /*3c00*/  IMAD R201, R208, R207, R8 ;  /* 0x000000cfd0c97224 */ /* 0x002fc800078e0208 */
[----:B------:R-:W-:Y:S01]  /*3c10*/  IMAD.IADD R201, R13, 0x1, R201 ;  /* 0x000000010dc97824 */ /* 0x000fe200078e02c9 */
[----:B------:R-:W-:Y:S06]  /*3c20*/  @!P2 BRA `(.L_x_30) ;  /* 0x0000007400a0a947 */ /* 0x000fec0003800000 */
[----:B------:R-:W0:Y:S01]  /*3c30*/  LDC.64 R204, c[0x0][0x5b8] ;  /* 0x00016e00ffcc7b82 */ /* 0x000e220000000a00 */
[----:B------:R-:W-:-:S07]  /*3c40*/  ULDC.64 UR4, c[0x0][0x5c0] ;  /* 0x0001700000047ab9 */ /* 0x000fce0000000a00 */
[----:B------:R-:W1:Y:S08]  /*3c50*/  LDC.64 R202, c[0x0][0x5b0] ;  /* 0x00016c00ffca7b82 */ /* 0x000e700000000a00 */
[----:B------:R-:W2:Y:S01]  /*3c60*/  LDC.64 R20, c[0x0][0x5a8] ;  /* 0x00016a00ff147b82 */ /* 0x000ea20000000a00 */
[-C--:B0-----:R-:W-:Y:S02]  /*3c70*/  IMAD R4, R15, R204.reuse, RZ ;  /* 0x000000cc0f047224 */ /* 0x081fe400078e02ff */
[----:B------:R-:W-:-:S04]  /*3c80*/  IMAD.WIDE.U32 R8, R16, R204, R6 ;  /* 0x000000cc10087225 */ /* 0x000fc800078e0006 */
[----:B------:R-:W-:Y:S02]  /*3c90*/  IMAD R4, R16, R205, R4 ;  /* 0x000000cd10047224 */ /* 0x000fe400078e0204 */
[-C--:B-1----:R-:W-:Y:S02]  /*3ca0*/  IMAD R5, R209, R202.reuse, RZ ;  /* 0x000000cad1057224 */ /* 0x082fe400078e02ff */
[----:B------:R-:W-:Y:S02]  /*3cb0*/  IMAD.IADD R11, R9, 0x1, R4 ;  /* 0x00000001090b7824 */ /* 0x000fe400078e0204 */
[----:B------:R-:W-:Y:S02]  /*3cc0*/  IMAD.MOV.U32 R10, RZ, RZ, R8 ;  /* 0x000000ffff0a7224 */ /* 0x000fe400078e0008 */
[C---:B------:R-:W-:Y:S02]  /*3cd0*/  IMAD R5, R208.reuse, R203, R5 ;  /* 0x000000cbd0057224 */ /* 0x040fe400078e0205 */
[----:B------:R-:W-:-:S04]  /*3ce0*/  IMAD.WIDE.U32 R14, R208, R202, R10 ;  /* 0x000000cad00e7225 */ /* 0x000fc800078e000a */
[----:B------:R-:W-:Y:S01]  /*3cf0*/  IMAD.IADD R13, R15, 0x1, R5 ;  /* 0x000000010f0d7824 */ /* 0x000fe200078e0205 */
[----:B--2---:R-:W-:-:S04]  /*3d00*/  LEA R212, P2, R14, R20, 0x1 ;  /* 0x000000140ed47211 */ /* 0x004fc800078408ff */
[----:B------:R-:W-:-:S05]  /*3d10*/  LEA.HI.X R213, R14, R21, R13, 0x1, P2 ;  /* 0x000000150ed57211 */ /* 0x000fca00010f0c0d */
[----:B------:R-:W2:Y:S01]  /*3d20*/  @P1 LDG.E.LTC128B.U16 R22, desc[UR54][R212.64] ;  /* 0x00000036d4161981 */ /* 0x000ea2000c1e1520 */
[----:B------:R-:W-:Y:S01]  /*3d30*/  ISETP.GT.AND P3, PT, R3, 0x1, PT ;  /* 0x000000010300780c */ /* 0x000fe20003f64270 */
[----:B------:R-:W-:Y:S01]  /*3d40*/  IMAD.WIDE.U32 R210, R208, R202, R6 ;  /* 0x000000cad0d27225 */ /* 0x000fe200078e0006 */
[----:B------:R-:W-:Y:S03]  /*3d50*/  BSSY B1, `(.L_x_31) ;  /* 0x0000010000017945 */ /* 0x000fe60003800000 */
[----:B------:R-:W-:Y:S02]  /*3d60*/  IMAD.IADD R211, R5, 0x1, R211 ;  /* 0x0000000105d37824 */ /* 0x000fe400078e02d3 */
[----:B------:R-:W-:-:S04]  /*3d70*/  IMAD.WIDE.U32 R210, R16, R204, R210 ;  /* 0x000000cc10d27225 */ /* 0x000fc800078e00d2 */
[----:B--2---:R-:W-:-:S04]  /*3d80*/  IMAD.U32 R14, R22, 0x10000, RZ ;  /* 0x00010000160e7824 */ /* 0x004fc800078e00ff */
[----:B------:R-:W-:Y:S01]  /*3d90*/  FMUL R13, R14, R23 ;  /* 0x000000170e0d7220 */ /* 0x000fe20000400000 */
[----:B------:R-:W-:-:S03]  /*3da0*/  LEA R14, P2, R12, UR4, 0x1 ;  /* 0x000000040c0e7c11 */ /* 0x000fc6000f8408ff */
[----:B------:R-:W-:Y:S01]  /*3db0*/  FFMA R13, R192, R200, R13 ;  /* 0x000000c8c00d7223 */ /* 0x000fe2000000000d */
[----:B------:R-:W-:Y:S01]  /*3dc0*/  LEA.HI.X R15, R12, UR5, R201, 0x1, P2 ;  /* 0x000000050c0f7c11 */ /* 0x000fe200090f0cc9 */
[----:B------:R-:W-:Y:S01]  /*3dd0*/  IMAD.IADD R192, R4, 0x1, R211 ;  /* 0x0000000104c07824 */ /* 0x000fe200078e02d3 */
[----:B------:R-:W-:Y:S02]  /*3de0*/  ISETP.GT.AND P2, PT, R0, RZ, P3 ;  /* 0x000000ff0000720c */ /* 0x000fe40001f44270 */
[----:B------:R-:W-:Y:S02]  /*3df0*/  F2FP.BF16.F32.PACK_AB R201, RZ, R13 ;  /* 0x0000000dffc9723e */ /* 0x000fe400000010ff */
[----:B------:R-:W-:-:S03]  /*3e00*/  LEA R12, P4, R210, R20, 0x1 ;  /* 0x00000014d20c7211 */ /* 0x000fc600078808ff */
[----:B------:R0:W-:Y:S01]  /*3e10*/  @P1 STG.E.U16 desc[UR54][R14.64], R201 ;  /* 0x000000c90e001986 */ /* 0x0001e2000c101536 */
[----:B------:R-:W-:-:S05]  /*3e20*/  LEA.HI.X R13, R210, R21, R192, 0x1, P4 ;  /* 0x00000015d20d7211 */ /* 0x000fca00020f0cc0 */
[----:B------:R-:W-:Y:S05]  /*3e30*/  @!P2 BRA `(.L_x_32) ;  /* 0x000000000004a947 */ /* 0x000fea0003800000 */
[----:B------:R1:W5:Y:S02]  /*3e40*/  LDG.E.LTC128B.U16 R22, desc[UR54][R12.64+0x2] ;  /* 0x000002360c167981 */ /* 0x000364000c1e1520 */
.L_x_32:
[----:B------:R-:W-:Y:S05]  /*3e50*/  BSYNC B1 ;  /* 0x0000000000017941 */ /* 0x000fea0003800000 */
.L_x_31:
[----:B-----5:R-:W-:Y:S01]  /*3e60*/  IMAD.U32 R192, R22, 0x10000, RZ ;  /* 0x0001000016c07824 */ /* 0x020fe200078e00ff */
[----:B------:R-:W-:Y:S02]  /*3e70*/  ISETP.GT.AND P1, PT, R0, 0x8, P0 ;  /* 0x000000080000780c */ /* 0x000fe40000724270 */
[----:B------:R-:W-:Y:S01]  /*3e80*/  PRMT R216, R22, 0x7610, R216 ;  /* 0x0000761016d87816 */ /* 0x000fe200000000d8 */
[----:B------:R-:W-:-:S04]  /*3e90*/  FMUL R192, R192, R23 ;  /* 0x00000017c0c07220 */ /* 0x000fc80000400000 */
[----:B0-----:R-:W-:Y:S01]  /*3ea0*/  FFMA R201, R193, R200, R192 ;  /* 0x000000c8c1c97223 */ /* 0x001fe200000000c0 */
[C---:B------:R-:W-:Y:S01]  /*3eb0*/  SHF.L.U64.HI R193, R202.reuse, 0x3, R203 ;  /* 0x00000003cac17819 */ /* 0x040fe200000102cb */
[----:B------:R-:W-:-:S03]  /*3ec0*/  IMAD.SHL.U32 R192, R202, 0x8, RZ ;  /* 0x00000008cac07824 */ /* 0x000fc600078e00ff */
[----:B------:R-:W-:Y:S01]  /*3ed0*/  F2FP.BF16.F32.PACK_AB R213, RZ, R201 ;  /* 0x000000c9ffd5723e */ /* 0x000fe200000010ff */
[----:B------:R-:W-:-:S04]  /*3ee0*/  IMAD.WIDE.U32 R214, R208, R202, R192 ;  /* 0x000000cad0d67225 */ /* 0x000fc800078e00c0 */
[----:B------:R-:W-:Y:S01]  /*3ef0*/  IMAD.IADD R205, R5, 0x1, R215 ;  /* 0x0000000105cd7824 */ /* 0x000fe200078e02d7 */
[----:B------:R-:W-:Y:S01]  /*3f00*/  IADD3 R201, P4, R8, R214, RZ ;  /* 0x000000d608c97210 */ /* 0x000fe20007f9e0ff */
[----:B------:R0:W-:Y:S04]  /*3f10*/  @P2 STG.E.U16 desc[UR54][R14.64+0x2], R213 ;  /* 0x000002d50e002986 */ /* 0x0001e8000c101536 */
[----:B------:R-:W-:Y:S01]  /*3f20*/  IMAD.X R212, R205, 0x1, R11, P4 ;  /* 0x00000001cdd47824 */ /* 0x000fe200020e060b */
[----:B------:R-:W-:-:S04]  /*3f30*/  LEA R210, P4, R201, R20, 0x1 ;  /* 0x00000014c9d27211 */ /* 0x000fc800078808ff */
[----:B------:R-:W-:-:S05]  /*3f40*/  LEA.HI.X R211, R201, R21, R212, 0x1, P4 ;  /* 0x00000015c9d37211 */ /* 0x000fca00020f0cd4 */
[----:B------:R2:W3:Y:S01]  /*3f50*/  @P1 LDG.E.LTC128B.U16 R216, desc[UR54][R210.64] ;  /* 0x00000036d2d81981 */ /* 0x0004e2000c1e1520 */
[----:B------:R-:W-:Y:S01]  /*3f60*/  IADD3 R212, P2, R6, R214, RZ ;  /* 0x000000d606d47210 */ /* 0x000fe20007f5e0ff */
[----:B------:R-:W-:Y:S04]  /*3f70*/  BSSY B1, `(.L_x_33) ;  /* 0x0000012000017945 */ /* 0x000fe80003800000 */
[----:B0-----:R-:W-:Y:S02]  /*3f80*/  IMAD.X R213, R7, 0x1, R205, P2 ;  /* 0x0000000107d57824 */ /* 0x001fe400010e06cd */
[----:B------:R-:W-:-:S03]  /*3f90*/  IMAD.WIDE.U32 R212, R16, R204, R212 ;  /* 0x000000cc10d47225 */ /* 0x000fc600078e00d4 */
[----:B--2---:R-:W-:Y:S01]  /*3fa0*/  LEA R210, P2, R212, R20, 0x1 ;  /* 0x00000014d4d27211 */ /* 0x004fe200078408ff */
[----:B---3--:R-:W-:-:S04]  /*3fb0*/  IMAD.U32 R22, R216, 0x10000, RZ ;  /* 0x00010000d8167824 */ /* 0x008fc800078e00ff */
[----:B------:R-:W-:Y:S01]  /*3fc0*/  FMUL R201, R22, R23 ;  /* 0x0000001716c97220 */ /* 0x000fe20000400000 */
[----:B------:R-:W-:-:S03]  /*3fd0*/  IMAD.IADD R22, R4, 0x1, R213 ;  /* 0x0000000104167824 */ /* 0x000fc600078e02d5 */
[----:B------:R-:W-:Y:S02]  /*3fe0*/  FFMA R201, R194, R200, R201 ;  /* 0x000000c8c2c97223 */ /* 0x000fe400000000c9 */
[----:B------:R-:W-:Y:S01]  /*3ff0*/  LEA.HI.X R211, R212, R21, R22, 0x1, P2 ;  /* 0x00000015d4d37211 */ /* 0x000fe200010f0c16 */
[----:B------:R-:W-:Y:S01]  /*4000*/  IMAD.SHL.U32 R22, R206, 0x10, RZ ;  /* 0x00000010ce167824 */ /* 0x000fe200078e00ff */
[----:B------:R-:W-:Y:S02]  /*4010*/  ISETP.GT.AND P2, PT, R0, 0x8, P3 ;  /* 0x000000080000780c */ /* 0x000fe40001f44270 */
[----:B------:R-:W-:Y:S02]  /*4020*/  F2FP.BF16.F32.PACK_AB R194, RZ, R201 ;  /* 0x000000c9ffc2723e */ /* 0x000fe400000010ff */
[----:B------:R-:W-:Y:S02]  /*4030*/  IADD3 R212, P4, R22, R14, RZ ;  /* 0x0000000e16d47210 */ /* 0x000fe40007f9e0ff */
[----:B------:R-:W-:-:S05]  /*4040*/  SHF.L.U64.HI R201, R206, 0x4, R207 ;  /* 0x00000004cec97819 */ /* 0x000fca00000102cf */
[----:B------:R-:W-:-:S05]  /*4050*/  IMAD.X R213, R201, 0x1, R15, P4 ;  /* 0x00000001c9d57824 */ /* 0x000fca00020e060f */
[----:B------:R0:W-:Y:S01]  /*4060*/  @P1 STG.E.U16 desc[UR54][R212.64], R194 ;  /* 0x000000c2d4001986 */ /* 0x0001e2000c101536 */
[----:B------:R-:W-:Y:S05]  /*4070*/  @!P2 BRA `(.L_x_34) ;  /* 0x000000000004a947 */ /* 0x000fea0003800000 */
[----:B------:R2:W5:Y:S02]  /*4080*/  LDG.E.LTC128B.U16 R216, desc[UR54][R210.64+0x2] ;  /* 0x00000236d2d87981 */ /* 0x000564000c1e1520 */
.L_x_34:
[----:B------:R-:W-:Y:S05]  /*4090*/  BSYNC B1 ;  /* 0x0000000000017941 */ /* 0x000fea0003800000 */
.L_x_33:
[----:B0----5:R-:W-:Y:S01]  /*40a0*/  IMAD.U32 R194, R216, 0x10000, RZ ;  /* 0x00010000d8c27824 */ /* 0x021fe200078e00ff */
[----:B------:R-:W-:Y:S01]  /*40b0*/  ISETP.GT.AND P1, PT, R3, 0x8, PT ;  /* 0x000000080300780c */ /* 0x000fe20003f24270 */
[----:B------:R-:W-:Y:S02]  /*40c0*/  BSSY B1, `(.L_x_35) ;  /* 0x0000008000017945 */ /* 0x000fe40003800000 */
[----:B------:R-:W-:Y:S01]  /*40d0*/  FMUL R194, R194, R23 ;  /* 0x00000017c2c27220 */ /* 0x000fe20000400000 */
[----:B------:R-:W-:-:S03]  /*40e0*/  ISETP.GT.AND P4, PT, R0, RZ, P1 ;  /* 0x000000ff0000720c */ /* 0x000fc60000f84270 */
[----:B------:R-:W-:-:S05]  /*40f0*/  FFMA R194, R195, R200, R194 ;  /* 0x000000c8c3c27223 */ /* 0x000fca00000000c2 */
[----:B------:R-:W-:-:S05]  /*4100*/  F2FP.BF16.F32.PACK_AB R194, RZ, R194 ;  /* 0x000000c2ffc2723e */ /* 0x000fca00000010ff */
[----:B------:R0:W-:Y:S01]  /*4110*/  @P2 STG.E.U16 desc[UR54][R212.64+0x2], R194 ;  /* 0x000002c2d4002986 */ /* 0x0001e2000c101536 */
[----:B------:R-:W-:Y:S05]  /*4120*/  @!P4 BRA `(.L_x_36) ;  /* 0x000000000004c947 */ /* 0x000fea0003800000 */
[----:B------:R3:W5:Y:S02]  /*4130*/  LDG.E.LTC128B.U16 R216, desc[UR54][R12.64+0x10] ;  /* 0x000010360cd87981 */ /* 0x000764000c1e1520 */
.L_x_36:
[----:B------:R-:W-:Y:S05]  /*4140*/  BSYNC B1 ;  /* 0x0000000000017941 */ /* 0x000fea0003800000 */
.L_x_35:
        /* <DEDUP_REMOVED lines=10> */
.L_x_38:
[----:B------:R-:W-:Y:S05]  /*41f0*/  BSYNC B1 ;  /* 0x0000000000017941 */ /* 0x000fea0003800000 */
.L_x_37:
[----:B-----5:R-:W-:Y:S01]  /*4200*/  IMAD.U32 R194, R216, 0x10000, RZ ;  /* 0x00010000d8c27824 */ /* 0x020fe200078e00ff */
[----:B------:R-:W-:Y:S01]  /*4210*/  ISETP.GT.AND P4, PT, R0, 0x8, P1 ;  /* 0x000000080000780c */ /* 0x000fe20000f84270 */
[----:B------:R-:W-:Y:S01]  /*4220*/  BSSY B1, `(.L_x_39) ;  /* 0x0000008000017945 */ /* 0x000fe20003800000 */
[----:B------:R-:W-:Y:S01]  /*4230*/  PRMT R196, R216, 0x7610, R196 ;  /* 0x00007610d8c47816 */ /* 0x000fe200000000c4 */
[----:B------:R-:W-:-:S04]  /*4240*/  FMUL R194, R194, R23 ;  /* 0x00000017c2c27220 */ /* 0x000fc80000400000 */
[----:B------:R-:W-:-:S05]  /*4250*/  FFMA R194, R197, R200, R194 ;  /* 0x000000c8c5c27223 */ /* 0x000fca00000000c2 */
[----:B------:R-:W-:-:S05]  /*4260*/  F2FP.BF16.F32.PACK_AB R194, RZ, R194 ;  /* 0x000000c2ffc2723e */ /* 0x000fca00000010ff */
[----:B------:R0:W-:Y:S01]  /*4270*/  @P5 STG.E.U16 desc[UR54][R14.64+0x12], R194 ;  /* 0x000012c20e005986 */ /* 0x0001e2000c101536 */
[----:B------:R-:W-:Y:S05]  /*4280*/  @!P4 BRA `(.L_x_40) ;  /* 0x000000000004c947 */ /* 0x000fea0003800000 */
[----:B------:R0:W5:Y:S02]  /*4290*/  LDG.E.LTC128B.U16 R196, desc[UR54][R210.64+0x10] ;  /* 0x00001036d2c47981 */ /* 0x000164000c1e1520 */
.L_x_40:
[----:B------:R-:W-:Y:S05]  /*42a0*/  BSYNC B1 ;  /* 0x0000000000017941 */ /* 0x000fea0003800000 */
.L_x_39:
[----:B0----5:R-:W-:Y:S01]  /*42b0*/  IMAD.U32 R194, R196, 0x10000, RZ ;  /* 0x00010000c4c27824 */ /* 0x021fe200078e00ff */
[----:B------:R-:W-:Y:S01]  /*42c0*/  ISETP.GT.AND P5, PT, R0, 0x8, P2 ;  /* 0x000000080000780c */ /* 0x000fe200017a4270 */
[----:B------:R-:W-:Y:S02]  /*42d0*/  BSSY B1, `(.L_x_41) ;  /* 0x0000007000017945 */ /* 0x000fe40003800000 */
[----:B------:R-:W-:-:S04]  /*42e0*/  FMUL R195, R194, R23 ;  /* 0x00000017c2c37220 */ /* 0x000fc80000400000 */
[----:B------:R-:W-:-:S05]  /*42f0*/  FFMA R195, R198, R200, R195 ;  /* 0x000000c8c6c37223 */ /* 0x000fca00000000c3 */
[----:B------:R-:W-:-:S05]  /*4300*/  F2FP.BF16.F32.PACK_AB R195, RZ, R195 ;  /* 0x000000c3ffc3723e */ /* 0x000fca00000010ff */
[----:B------:R0:W-:Y:S01]  /*4310*/  @P4 STG.E.U16 desc[UR54][R212.64+0x10], R195 ;  /* 0x000010c3d4004986 */ /* 0x0001e2000c101536 */
[----:B------:R-:W-:Y:S05]  /*4320*/  @!P5 BRA `(.L_x_42) ;  /* 0x000000000004d947 */ /* 0x000fea0003800000 */
[----:B------:R0:W5:Y:S02]  /*4330*/  LDG.E.LTC128B.U16 R196, desc[UR54][R210.64+0x12] ;  /* 0x00001236d2c47981 */ /* 0x000164000c1e1520 */
.L_x_42:
[----:B------:R-:W-:Y:S05]  /*4340*/  BSYNC B1 ;  /* 0x0000000000017941 */ /* 0x000fea0003800000 */
.L_x_41:
[----:B-----5:R-:W-:Y:S01]  /*4350*/  IMAD.U32 R10, R196, 0x10000, RZ ;  /* 0x00010000c40a7824 */ /* 0x020fe200078e00ff */
[----:B------:R-:W-:Y:S01]  /*4360*/  ISETP.GT.AND P4, PT, R0, 0x80, P0 ;  /* 0x000000800000780c */ /* 0x000fe20000784270 */
[----:B------:R-:W-:Y:S02]  /*4370*/  IMAD.MOV.U32 R215, RZ, RZ, R205 ;  /* 0x000000ffffd77224 */ /* 0x000fe400078e00cd */
[----:B------:R-:W-:Y:S01]  /*4380*/  FMUL R10, R10, R23 ;  /* 0x000000170a0a7220 */ /* 0x000fe20000400000 */
[----:B------:R-:W-:Y:S02]  /*4390*/  IMAD R203, R203, 0x78, RZ ;  /* 0x00000078cbcb7824 */ /* 0x000fe400078e02ff */
[----:B------:R-:W-:-:S04]  /*43a0*/  IMAD.WIDE.U32 R214, R202, 0x78, R214 ;  /* 0x00000078cad67825 */ /* 0x000fc800078e00d6 */
[----:B------:R-:W-:Y:S01]  /*43b0*/  FFMA R10, R199, R200, R10 ;  /* 0x000000c8c70a7223 */ /* 0x000fe2000000000a */
[----:B------:R-:W-:-:S04]  /*43c0*/  IMAD.IADD R9, R215, 0x1, R203 ;  /* 0x00000001d7097824 */ /* 0x000fc800078e02cb */
[----:B------:R-:W-:-:S04]  /*43d0*/  F2FP.BF16.F32.PACK_AB R10, RZ, R10 ;  /* 0x0000000aff0a723e */ /* 0x000fc800000010ff */
[----:B------:R-:W-:-:S05]  /*43e0*/  PRMT R198, R10, 0x7610, R198 ;  /* 0x000076100ac67816 */ /* 0x000fca00000000c6 */
[----:B------:R1:W-:Y:S01]  /*43f0*/  @P5 STG.E.U16 desc[UR54][R212.64+0x12], R198 ;  /* 0x000012c6d4005986 */ /* 0x0003e2000c101536 */
[----:B------:R-:W-:-:S05]  /*4400*/  IADD3 R10, P5, R8, R214, RZ ;  /* 0x000000d6080a7210 */ /* 0x000fca0007fbe0ff */
[----:B0-----:R-:W-:Y:S01]  /*4410*/  IMAD.X R195, R9, 0x1, R11, P5 ;  /* 0x0000000109c37824 */ /* 0x001fe200028e060b */
[----:B------:R-:W-:-:S04]  /*4420*/  LEA R194, P5, R10, R20, 0x1 ;  /* 0x000000140ac27211 */ /* 0x000fc800078a08ff */
[----:B------:R-:W-:Y:S02]  /*4430*/  LEA.HI.X R195, R10, R21, R195, 0x1, P5 ;  /* 0x000000150ac37211 */ /* 0x000fe400028f0cc3 */
[----:B------:R-:W-:-:S06]  /*4440*/  PRMT R10, R196, 0x7610, R10 ;  /* 0x00007610c40a7816 */ /* 0x000fcc000000000a */
[----:B------:R-:W2:Y:S01]  /*4450*/  @P4 LDG.E.LTC128B.U16 R10, desc[UR54][R194.64] ;  /* 0x00000036c20a4981 */ /* 0x000ea2000c1e1520 */
[----:B------:R-:W-:Y:S01]  /*4460*/  IMAD R207, R207, 0xf0, RZ ;  /* 0x000000f0cfcf7824 */ /* 0x000fe200078e02ff */
[----:B------:R-:W-:Y:S01]  /*4470*/  BSSY B1, `(.L_x_43) ;  /* 0x0000019000017945 */ /* 0x000fe20003800000 */
[----:B------:R-:W-:-:S04]  /*4480*/  IMAD.WIDE.U32 R218, R202, 0x78, R192 ;  /* 0x00000078cada7825 */ /* 0x000fc800078e00c0 */
[----:B------:R-:W-:Y:S02]  /*4490*/  IMAD.IADD R219, R203, 0x1, R219 ;  /* 0x00000001cbdb7824 */ /* 0x000fe400078e02db */
[----:B--2---:R-:W-:-:S04]  /*44a0*/  IMAD.U32 R196, R10, 0x10000, RZ ;  /* 0x000100000ac47824 */ /* 0x004fc800078e00ff */
[----:B------:R-:W-:-:S04]  /*44b0*/  FMUL R197, R196, R23 ;  /* 0x00000017c4c57220 */ /* 0x000fc80000400000 */
[----:B------:R-:W-:-:S05]  /*44c0*/  FFMA R197, R184, R200, R197 ;  /* 0x000000c8b8c57223 */ /* 0x000fca00000000c5 */
[----:B------:R-:W-:Y:S01]  /*44d0*/  F2FP.BF16.F32.PACK_AB R184, RZ, R197 ;  /* 0x000000c5ffb8723e */ /* 0x000fe200000010ff */
[----:B------:R-:W-:-:S03]  /*44e0*/  IMAD.WIDE.U32 R196, R206, 0xf0, R212 ;  /* 0x000000f0cec47825 */ /* 0x000fc600078e00d4 */
[----:B------:R-:W-:Y:S01]  /*44f0*/  PRMT R195, R184, 0x7610, R195 ;  /* 0x00007610b8c37816 */ /* 0x000fe200000000c3 */
[----:B------:R-:W-:Y:S02]  /*4500*/  IMAD.IADD R199, R197, 0x1, R207 ;  /* 0x00000001c5c77824 */ /* 0x000fe400078e02cf */
[----:B-1----:R-:W-:-:S05]  /*4510*/  @P4 IMAD.MOV.U32 R198, RZ, RZ, R196 ;  /* 0x000000ffffc64224 */ /* 0x002fca00078e00c4 */
[----:B------:R0:W-:Y:S02]  /*4520*/  @P4 STG.E.U16 desc[UR54][R198.64], R195 ;  /* 0x000000c3c6004986 */ /* 0x0001e4000c101536 */
[----:B0-----:R-:W-:-:S03]  /*4530*/  IMAD.WIDE.U32 R194, R208, R202, R218 ;  /* 0x000000cad0c27225 */ /* 0x001fc600078e00da */
[----:B------:R-:W-:-:S04]  /*4540*/  IADD3 R216, P4, R6, R194, RZ ;  /* 0x000000c206d87210 */ /* 0x000fc80007f9e0ff */
[----:B------:R-:W-:-:S03]  /*4550*/  IADD3.X R217, R7, R5, R195, P4, !PT ;  /* 0x0000000507d97210 */ /* 0x000fc600027fe4c3 */
[----:B------:R-:W-:-:S04]  /*4560*/  IMAD.WIDE.U32 R216, R16, R204, R216 ;  /* 0x000000cc10d87225 */ /* 0x000fc800078e00d8 */
[----:B------:R-:W-:Y:S01]  /*4570*/  IMAD.IADD R184, R4, 0x1, R217 ;  /* 0x0000000104b87824 */ /* 0x000fe200078e02d9 */
[----:B------:R-:W-:-:S04]  /*4580*/  LEA R194, P4, R216, R20, 0x1 ;  /* 0x00000014d8c27211 */ /* 0x000fc800078808ff */
[----:B------:R-:W-:Y:S02]  /*4590*/  LEA.HI.X R195, R216, R21, R184, 0x1, P4 ;  /* 0x00000015d8c37211 */ /* 0x000fe400020f0cb8 */
[----:B------:R-:W-:-:S04]  /*45a0*/  IADD3 R214, P4, P5, R8, R214, R192 ;  /* 0x000000d608d67210 */ /* 0x000fc80007d9e0c0 */
[----:B------:R-:W-:Y:S02]  /*45b0*/  IADD3.X R11, R11, R9, R193, P4, P5 ;  /* 0x000000090b0b7210 */ /* 0x000fe400027ea4c1 */
[----:B------:R-:W-:Y:S02]  /*45c0*/  ISETP.GT.AND P4, PT, R0, 0x80, P3 ;  /* 0x000000800000780c */ /* 0x000fe40001f84270 */
[----:B------:R-:W-:-:S11]  /*45d0*/  IADD3 R8, P5, R192, R218, RZ ;  /* 0x000000dac0087210 */ /* 0x000fd60007fbe0ff */
[----:B------:R-:W-:Y:S05]  /*45e0*/  @!P4 BRA `(.L_x_44) ;  /* 0x000000000004c947 */ /* 0x000fea0003800000 */
[----:B------:R0:W5:Y:S02]  /*45f0*/  LDG.E.LTC128B.U16 R10, desc[UR54][R194.64+0x2] ;  /* 0x00000236c20a7981 */ /* 0x000164000c1e1520 */
.L_x_44:
[----:B------:R-:W-:Y:S05]  /*4600*/  BSYNC B1 ;  /* 0x0000000000017941 */ /* 0x000fea0003800000 */
.L_x_43:
[----:B-----5:R-:W-:Y:S01]  /*4610*/  IMAD.U32 R184, R10, 0x10000, RZ ;  /* 0x000100000ab87824 */ /* 0x020fe200078e00ff */
[----:B------:R-:W-:Y:S01]  /*4620*/  ISETP.GT.AND P0, PT, R0, 0x88, P0 ;  /* 0x000000880000780c */ /* 0x000fe20000704270 */
[----:B------:R-:W-:Y:S01]  /*4630*/  IMAD.X R9, R219, 0x1, R193, P5 ;  /* 0x00000001db097824 */ /* 0x000fe200028e06c1 */
[----:B------:R-:W-:Y:S01]  /*4640*/  BSSY B1, `(.L_x_45) ;  /* 0x000000e000017945 */ /* 0x000fe20003800000 */
[----:B------:R-:W-:Y:S01]  /*4650*/  FMUL R184, R184, R23 ;  /* 0x00000017b8b87220 */ /* 0x000fe20000400000 */
[----:B------:R-:W-:-:S04]  /*4660*/  IMAD.WIDE.U32 R202, R208, R202, R8 ;  /* 0x000000cad0ca7225 */ /* 0x000fc800078e0008 */
[----:B------:R-:W-:Y:S01]  /*4670*/  FFMA R184, R185, R200, R184 ;  /* 0x000000c8b9b87223 */ /* 0x000fe200000000b8 */
[----:B------:R-:W-:Y:S01]  /*4680*/  @P4 IMAD.MOV.U32 R185, RZ, RZ, R199 ;  /* 0x000000ffffb94224 */ /* 0x000fe200078e00c7 */
[----:B------:R-:W-:-:S03]  /*4690*/  IADD3 R8, P5, R6, R202, RZ ;  /* 0x000000ca06087210 */ /* 0x000fc60007fbe0ff */
[----:B------:R-:W-:-:S04]  /*46a0*/  F2FP.BF16.F32.PACK_AB R184, RZ, R184 ;  /* 0x000000b8ffb8723e */ /* 0x000fc800000010ff */
[----:B------:R-:W-:Y:S01]  /*46b0*/  PRMT R9, R184, 0x7610, R9 ;  /* 0x00007610b8097816 */ /* 0x000fe20000000009 */
[----:B------:R-:W-:-:S05]  /*46c0*/  @P4 IMAD.MOV.U32 R184, RZ, RZ, R196 ;  /* 0x000000ffffb84224 */ /* 0x000fca00078e00c4 */
[----:B------:R1:W-:Y:S02]  /*46d0*/  @P4 STG.E.U16 desc[UR54][R184.64+0x2], R9 ;  /* 0x00000209b8004986 */ /* 0x0003e4000c101536 */
[----:B-1----:R-:W-:-:S04]  /*46e0*/  LEA R184, P4, R214, R20, 0x1 ;  /* 0x00000014d6b87211 */ /* 0x002fc800078808ff */
[----:B------:R-:W-:Y:S01]  /*46f0*/  LEA.HI.X R185, R214, R21, R11, 0x1, P4 ;  /* 0x00000015d6b97211 */ /* 0x000fe200020f0c0b */
[----:B------:R-:W-:Y:S08]  /*4700*/  @!P0 BRA `(.L_x_46) ;  /* 0x0000000000048947 */ /* 0x000ff00003800000 */
[----:B------:R1:W5:Y:S02]  /*4710*/  LDG.E.LTC128B.U16 R10, desc[UR54][R184.64] ;  /* 0x00000036b80a7981 */ /* 0x000364000c1e1520 */
.L_x_46:
[----:B------:R-:W-:Y:S05]  /*4720*/  BSYNC B1 ;  /* 0x0000000000017941 */ /* 0x000fea0003800000 */
.L_x_45:
[----:B-----5:R-:W-:Y:S01]  /*4730*/  IMAD.U32 R6, R10, 0x10000, RZ ;  /* 0x000100000a067824 */ /* 0x020fe200078e00ff */
[----:B------:R-:W-:Y:S01]  /*4740*/  IADD3.X R9, R7, R5, R203, P5, !PT ;  /* 0x0000000507097210 */ /* 0x000fe20002ffe4cb */
[----:B------:R-:W-:Y:S01]  /*4750*/  BSSY B1, `(.L_x_47) ;  /* 0x000000e000017945 */ /* 0x000fe20003800000 */
[----:B------:R-:W-:Y:S01]  /*4760*/  ISETP.GT.AND P3, PT, R0, 0x88, P3 ;  /* 0x000000880000780c */ /* 0x000fe20001f64270 */
[----:B------:R-:W-:Y:S01]  /*4770*/  FMUL R5, R6, R23 ;  /* 0x0000001706057220 */ /* 0x000fe20000400000 */
[----:B------:R-:W-:Y:S01]  /*4780*/  IADD3 R6, P4, R22, R196, RZ ;  /* 0x000000c416067210 */ /* 0x000fe20007f9e0ff */
[----:B------:R-:W-:-:S04]  /*4790*/  IMAD.WIDE.U32 R8, R16, R204, R8 ;  /* 0x000000cc10087225 */ /* 0x000fc800078e0008 */
[----:B------:R-:W-:Y:S01]  /*47a0*/  FFMA R5, R186, R200, R5 ;  /* 0x000000c8ba057223 */ /* 0x000fe20000000005 */
[----:B------:R-:W-:Y:S01]  /*47b0*/  IMAD.X R7, R199, 0x1, R201, P4 ;  /* 0x00000001c7077824 */ /* 0x000fe200020e06c9 */
[----:B------:R-:W-:Y:S01]  /*47c0*/  LEA R20, P5, R8, R20, 0x1 ;  /* 0x0000001408147211 */ /* 0x000fe200078a08ff */
[----:B------:R-:W-:Y:S02]  /*47d0*/  IMAD.IADD R4, R4, 0x1, R9 ;  /* 0x0000000104047824 */ /* 0x000fe400078e0209 */
[----:B------:R-:W-:-:S03]  /*47e0*/  F2FP.BF16.F32.PACK_AB R5, RZ, R5 ;  /* 0x00000005ff05723e */ /* 0x000fc600000010ff */
[----:B------:R-:W-:Y:S02]  /*47f0*/  LEA.HI.X R21, R8, R21, R4, 0x1, P5 ;  /* 0x0000001508157211 */ /* 0x000fe400028f0c04 */
[----:B------:R2:W-:Y:S01]  /*4800*/  @P0 STG.E.U16 desc[UR54][R6.64], R5 ;  /* 0x0000000506000986 */ /* 0x0005e2000c101536 */
[----:B------:R-:W-:Y:S05]  /*4810*/  @!P3 BRA `(.L_x_48) ;  /* 0x000000000004b947 */ /* 0x000fea0003800000 */
[----:B------:R0:W5:Y:S02]  /*4820*/  LDG.E.LTC128B.U16 R10, desc[UR54][R20.64+0x2] ;  /* 0x00000236140a7981 */ /* 0x000164000c1e1520 */
.L_x_48:
[----:B------:R-:W-:Y:S05]  /*4830*/  BSYNC B1 ;  /* 0x0000000000017941 */ /* 0x000fea0003800000 */
.L_x_47:
[----:B-----5:R-:W-:Y:S01]  /*4840*/  IMAD.U32 R4, R10, 0x10000, RZ ;  /* 0x000100000a047824 */ /* 0x020fe200078e00ff */
[----:B------:R-:W-:Y:S01]  /*4850*/  ISETP.GT.AND P0, PT, R0, 0x80, P1 ;  /* 0x000000800000780c */ /* 0x000fe20000f04270 */
[----:B--2---:R-:W-:Y:S01]  /*4860*/  @P3 IMAD.MOV.U32 R5, RZ, RZ, R7 ;  /* 0x000000ffff053224 */ /* 0x004fe200078e0007 */
[----:B------:R-:W-:Y:S01]  /*4870*/  BSSY B1, `(.L_x_49) ;  /* 0x0000009000017945 */ /* 0x000fe20003800000 */
[----:B------:R-:W-:-:S04]  /*4880*/  FMUL R4, R4, R23 ;  /* 0x0000001704047220 */ /* 0x000fc80000400000 */
[----:B------:R-:W-:-:S05]  /*4890*/  FFMA R4, R187, R200, R4 ;  /* 0x000000c8bb047223 */ /* 0x000fca0000000004 */
[----:B------:R-:W-:-:S04]  /*48a0*/  F2FP.BF16.F32.PACK_AB R4, RZ, R4 ;  /* 0x00000004ff04723e */ /* 0x000fc800000010ff */
[----:B------:R-:W-:Y:S01]  /*48b0*/  PRMT R8, R4, 0x7610, R8 ;  /* 0x0000761004087816 */ /* 0x000fe20000000008 */
[----:B------:R-:W-:-:S05]  /*48c0*/  @P3 IMAD.MOV.U32 R4, RZ, RZ, R6 ;  /* 0x000000ffff043224 */ /* 0x000fca00078e0006 */
[----:B------:R2:W-:Y:S01]  /*48d0*/  @P3 STG.E.U16 desc[UR54][R4.64+0x2], R8 ;  /* 0x0000020804003986 */ /* 0x0005e2000c101536 */
[----:B------:R-:W-:Y:S05]  /*48e0*/  @!P0 BRA `(.L_x_50) ;  /* 0x0000000000048947 */ /* 0x000fea0003800000 */
[----:B------:R0:W5:Y:S02]  /*48f0*/  LDG.E.LTC128B.U16 R10, desc[UR54][R194.64+0x10] ;  /* 0x00001036c20a7981 */ /* 0x000164000c1e1520 */
.L_x_50:
[----:B------:R-:W-:Y:S05]  /*4900*/  BSYNC B1 ;  /* 0x0000000000017941 */ /* 0x000fea0003800000 */
.L_x_49:
[----:B--2--5:R-:W-:Y:S01]  /*4910*/  IMAD.U32 R4, R10, 0x10000, RZ ;  /* 0x000100000a047824 */ /* 0x024fe200078e00ff */
[----:B------:R-:W-:Y:S01]  /*4920*/  ISETP.GT.AND P3, PT, R0, 0x80, P2 ;  /* 0x000000800000780c */ /* 0x000fe20001764270 */
[----:B------:R-:W-:Y:S02]  /*4930*/  BSSY B1, `(.L_x_51) ;  /* 0x000000a000017945 */ /* 0x000fe40003800000 */
[----:B------:R-:W-:Y:S01]  /*4940*/  FMUL R5, R4, R23 ;  /* 0x0000001704057220 */ /* 0x000fe20000400000 */
[----:B------:R-:W-:-:S03]  /*4950*/  @P0 IMAD.MOV.U32 R4, RZ, RZ, R196 ;  /* 0x000000ffff040224 */ /* 0x000fc600078e00c4 */
[----:B------:R-:W-:-:S05]  /*4960*/  FFMA R5, R188, R200, R5 ;  /* 0x000000c8bc057223 */ /* 0x000fca0000000005 */
[----:B------:R-:W-:-:S04]  /*4970*/  F2FP.BF16.F32.PACK_AB R5, RZ, R5 ;  /* 0x00000005ff05723e */ /* 0x000fc800000010ff */
[----:B------:R-:W-:Y:S01]  /*4980*/  PRMT R8, R5, 0x7610, R8 ;  /* 0x0000761005087816 */ /* 0x000fe20000000008 */
[----:B------:R-:W-:-:S05]  /*4990*/  @P0 IMAD.MOV.U32 R5, RZ, RZ, R199 ;  /* 0x000000ffff050224 */ /* 0x000fca00078e00c7 */
[----:B------:R2:W-:Y:S01]  /*49a0*/  @P0 STG.E.U16 desc[UR54][R4.64+0x10], R8 ;  /* 0x0000100804000986 */ /* 0x0005e2000c101536 */
[----:B------:R-:W-:Y:S05]  /*49b0*/  @!P3 BRA `(.L_x_52) ;  /* 0x000000000004b947 */ /* 0x000fea0003800000 */
[----:B------:R0:W5:Y:S02]  /*49c0*/  LDG.E.LTC128B.U16 R10, desc[UR54][R194.64+0x12] ;  /* 0x00001236c20a7981 */ /* 0x000164000c1e1520 */
.L_x_52:
[----:B------:R-:W-:Y:S05]  /*49d0*/  BSYNC B1 ;  /* 0x0000000000017941 */ /* 0x000fea0003800000 */
.L_x_51:
[----:B--2--5:R-:W-:Y:S01]  /*49e0*/  IMAD.U32 R4, R10, 0x10000, RZ ;  /* 0x000100000a047824 */ /* 0x024fe200078e00ff */
[----:B------:R-:W-:Y:S01]  /*49f0*/  ISETP.GT.AND P1, PT, R0, 0x88, P1 ;  /* 0x000000880000780c */ /* 0x000fe20000f24270 */
[----:B------:R-:W-:Y:S01]  /*4a00*/  @P3 IMAD.MOV.U32 R197, RZ, RZ, R199 ;  /* 0x000000ffffc53224 */ /* 0x000fe200078e00c7 */
[----:B------:R-:W-:Y:S01]  /*4a10*/  BSSY B1, `(.L_x_53) ;  /* 0x0000007000017945 */ /* 0x000fe20003800000 */
[----:B------:R-:W-:-:S04]  /*4a20*/  FMUL R4, R4, R23 ;  /* 0x0000001704047220 */ /* 0x000fc80000400000 */
[----:B------:R-:W-:-:S05]  /*4a30*/  FFMA R4, R189, R200, R4 ;  /* 0x000000c8bd047223 */ /* 0x000fca0000000004 */
[----:B------:R-:W-:-:S05]  /*4a40*/  F2FP.BF16.F32.PACK_AB R4, RZ, R4 ;  /* 0x00000004ff04723e */ /* 0x000fca00000010ff */
[----:B------:R2:W-:Y:S01]  /*4a50*/  @P3 STG.E.U16 desc[UR54][R196.64+0x12], R4 ;  /* 0x00001204c4003986 */ /* 0x0005e2000c101536 */
[----:B------:R-:W-:Y:S05]  /*4a60*/  @!P1 BRA `(.L_x_54) ;  /* 0x0000000000049947 */ /* 0x000fea0003800000 */
[----:B------:R0:W5:Y:S02]  /*4a70*/  LDG.E.LTC128B.U16 R10, desc[UR54][R20.64+0x10] ;  /* 0x00001036140a7981 */ /* 0x000164000c1e1520 */
.L_x_54:
[----:B------:R-:W-:Y:S05]  /*4a80*/  BSYNC B1 ;  /* 0x0000000000017941 */ /* 0x000fea0003800000 */
.L_x_53:
        /* <DEDUP_REMOVED lines=12> */
.L_x_56:
[----:B------:R-:W-:Y:S05]  /*4b50*/  BSYNC B1 ;  /* 0x0000000000017941 */ /* 0x000fea0003800000 */
.L_x_55:
[----:B--2--5:R-:W-:Y:S01]  /*4b60*/  IMAD.U32 R4, R10, 0x10000, RZ ;  /* 0x000100000a047824 */ /* 0x024fe200078e00ff */
        /* <DEDUP_REMOVED lines=9> */
.L_x_58:
[----:B------:R-:W-:Y:S05]  /*4c00*/  BSYNC B1 ;  /* 0x0000000000017941 */ /* 0x000fea0003800000 */
.L_x_57:
        /* <DEDUP_REMOVED lines=10> */
.L_x_60:
[----:B------:R-:W-:Y:S05]  /*4cb0*/  BSYNC B1 ;  /* 0x0000000000017941 */ /* 0x000fea0003800000 */
.L_x_59:
[----:B-----5:R-:W-:Y:S01]  /*4cc0*/  IMAD.U32 R4, R10, 0x10000, RZ ;  /* 0x000100000a047824 */ /* 0x020fe200078e00ff */
        /* <DEDUP_REMOVED lines=8> */
.L_x_62:
[----:B------:R-:W-:Y:S05]  /*4d50*/  BSYNC B1 ;  /* 0x0000000000017941 */ /* 0x000fea0003800000 */
.L_x_61:
[----:B0----5:R-:W-:Y:S01]  /*4d60*/  IMAD.U32 R4, R10, 0x10000, RZ ;  /* 0x000100000a047824 */ /* 0x021fe200078e00ff */
[----:B------:R-:W-:Y:S01]  /*4d70*/  ISETP.GT.AND P4, PT, R0, 0x8, P2 ;  /* 0x000000080000780c */ /* 0x000fe20001784270 */
[----:B------:R-:W-:Y:S02]  /*4d80*/  BSSY B1, `(.L_x_63) ;  /* 0x0000007000017945 */ /* 0x000fe40003800000 */
[----:B--2---:R-:W-:-:S04]  /*4d90*/  FMUL R5, R4, R23 ;  /* 0x0000001704057220 */ /* 0x004fc80000400000 */
[----:B------:R-:W-:-:S05]  /*4da0*/  FFMA R5, R178, R200, R5 ;  /* 0x000000c8b2057223 */ /* 0x000fca0000000005 */
[----:B------:R-:W-:-:S05]  /*4db0*/  F2FP.BF16.F32.PACK_AB R5, RZ, R5 ;  /* 0x00000005ff05723e */ /* 0x000fca00000010ff */
[----:B------:R0:W-:Y:S01]  /*4dc0*/  @P0 STG.E.U16 desc[UR54][R212.64+0x20], R5 ;  /* 0x00002005d4000986 */ /* 0x0001e2000c101536 */
[----:B------:R-:W-:Y:S05]  /*4dd0*/  @!P4 BRA `(.L_x_64) ;  /* 0x000000000004c947 */ /* 0x000fea0003800000 */
[----:B------:R2:W5:Y:S02]  /*4de0*/  LDG.E.LTC128B.U16 R10, desc[UR54][R210.64+0x22] ;  /* 0x00002236d20a7981 */ /* 0x000564000c1e1520 */
.L_x_64:
[----:B------:R-:W-:Y:S05]  /*4df0*/  BSYNC B1 ;  /* 0x0000000000017941 */ /* 0x000fea0003800000 */
.L_x_63:
[----:B-----5:R-:W-:Y:S01]  /*4e00*/  IMAD.U32 R4, R10, 0x10000, RZ ;  /* 0x000100000a047824 */ /* 0x020fe200078e00ff */
        /* <DEDUP_REMOVED lines=9> */
.L_x_66:
[----:B------:R-:W-:Y:S05]  /*4ea0*/  BSYNC B1 ;  /* 0x0000000000017941 */ /* 0x000fea0003800000 */
.L_x_65:
        /* <DEDUP_REMOVED lines=10> */
.L_x_68:
[----:B------:R-:W-:Y:S05]  /*4f50*/  BSYNC B1 ;  /* 0x0000000000017941 */ /* 0x000fea0003800000 */
.L_x_67:
        /* <DEDUP_REMOVED lines=9> */
.L_x_70:
[----:B------:R-:W-:Y:S05]  /*4ff0*/  BSYNC B1 ;  /* 0x0000000000017941 */ /* 0x000fea0003800000 */
.L_x_69:
        /* <DEDUP_REMOVED lines=9> */
.L_x_72:
[----:B------:R-:W-:Y:S05]  /*5090*/  BSYNC B1 ;  /* 0x0000000000017941 */ /* 0x000fea0003800000 */
.L_x_71:
        /* <DEDUP_REMOVED lines=9> */
.L_x_74:
[----:B------:R-:W-:Y:S05]  /*5130*/  BSYNC B1 ;  /* 0x0000000000017941 */ /* 0x000fea0003800000 */
.L_x_73:
[----:B0----5:R-:W-:Y:S01]  /*5140*/  IMAD.U32 R4, R10, 0x10000, RZ ;  /* 0x000100000a047824 */ /* 0x021fe200078e00ff */
[----:B------:R-:W-:Y:S01]  /*5150*/  ISETP.GT.AND P4, PT, R0, 0x80, P2 ;  /* 0x000000800000780c */ /* 0x000fe20001784270 */
[----:B------:R-:W-:Y:S01]  /*5160*/  IMAD.WIDE.U32 R6, R206, 0xf0, R212 ;  /* 0x000000f0ce067825 */ /* 0x000fe200078e00d4 */
[----:B------:R-:W-:Y:S03]  /*5170*/  BSSY B1, `(.L_x_75) ;  /* 0x000000a000017945 */ /* 0x000fe60003800000 */
[----:B------:R-:W-:-:S04]  /*5180*/  FMUL R5, R4, R23 ;  /* 0x0000001704057220 */ /* 0x000fc80000400000 */
[----:B------:R-:W-:-:S05]  /*5190*/  FFMA R5, R168, R200, R5 ;  /* 0x000000c8a8057223 */ /* 0x000fca0000000005 */
[----:B------:R-:W-:Y:S01]  /*51a0*/  F2FP.BF16.F32.PACK_AB R4, RZ, R5 ;  /* 0x00000005ff04723e */ /* 0x000fe200000010ff */
[----:B------:R-:W-:-:S03]  /*51b0*/  IMAD.IADD R5, R207, 0x1, R7 ;  /* 0x00000001cf057824 */ /* 0x000fc600078e0207 */
[----:B------:R-:W-:Y:S01]  /*51c0*/  PRMT R8, R4, 0x7610, R8 ;  /* 0x0000761004087816 */ /* 0x000fe20000000008 */
[----:B------:R-:W-:-:S05]  /*51d0*/  IMAD.MOV.U32 R4, RZ, RZ, R6 ;  /* 0x000000ffff047224 */ /* 0x000fca00078e0006 */
[----:B------:R0:W-:Y:S01]  /*51e0*/  @P5 STG.E.U16 desc[UR54][R4.64+0x20], R8 ;  /* 0x0000200804005986 */ /* 0x0001e2000c101536 */
[----:B------:R-:W-:Y:S05]  /*51f0*/  @!P4 BRA `(.L_x_76) ;  /* 0x000000000004c947 */ /* 0x000fea0003800000 */
[----:B------:R0:W5:Y:S02]  /*5200*/  LDG.E.LTC128B.U16 R10, desc[UR54][R194.64+0x22] ;  /* 0x00002236c20a7981 */ /* 0x000164000c1e1520 */
.L_x_76:
[----:B------:R-:W-:Y:S05]  /*5210*/  BSYNC B1 ;  /* 0x0000000000017941 */ /* 0x000fea0003800000 */
.L_x_75:
        /* <DEDUP_REMOVED lines=9> */
.L_x_78:
[----:B------:R-:W-:Y:S05]  /*52b0*/  BSYNC B1 ;  /* 0x0000000000017941 */ /* 0x000fea0003800000 */
.L_x_77:
[----:B0----5:R-:W-:Y:S01]  /*52c0*/  IMAD.U32 R8, R10, 0x10000, RZ ;  /* 0x000100000a087824 */ /* 0x021fe200078e00ff */
[----:B------:R-:W-:Y:S01]  /*52d0*/  IADD3 R6, P4, R22, R6, RZ ;  /* 0x0000000616067210 */ /* 0x000fe20007f9e0ff */
[----:B------:R-:W-:Y:S01]  /*52e0*/  BSSY B1, `(.L_x_79) ;  /* 0x0000009000017945 */ /* 0x000fe20003800000 */
[----:B------:R-:W-:Y:S01]  /*52f0*/  ISETP.GT.AND P2, PT, R0, 0x88, P2 ;  /* 0x000000880000780c */ /* 0x000fe20001744270 */
[----:B------:R-:W-:-:S04]  /*5300*/  FMUL R7, R8, R23 ;  /* 0x0000001708077220 */ /* 0x000fc80000400000 */
[----:B------:R-:W-:-:S05]  /*5310*/  FFMA R7, R170, R200, R7 ;  /* 0x000000c8aa077223 */ /* 0x000fca0000000007 */
[----:B------:R-:W-:Y:S01]  /*5320*/  F2FP.BF16.F32.PACK_AB R8, RZ, R7 ;  /* 0x00000007ff08723e */ /* 0x000fe200000010ff */
[----:B------:R-:W-:-:S05]  /*5330*/  IMAD.X R7, R201, 0x1, R5, P4 ;  /* 0x00000001c9077824 */ /* 0x000fca00020e0605 */
[----:B------:R0:W-:Y:S01]  /*5340*/  @P3 STG.E.U16 desc[UR54][R6.64+0x20], R8 ;  /* 0x0000200806003986 */ /* 0x0001e2000c101536 */
[----:B------:R-:W-:Y:S05]  /*5350*/  @!P2 BRA `(.L_x_80) ;  /* 0x000000000004a947 */ /* 0x000fea0003800000 */
[----:B------:R0:W5:Y:S02]  /*5360*/  LDG.E.LTC128B.U16 R10, desc[UR54][R20.64+0x22] ;  /* 0x00002236140a7981 */ /* 0x000164000c1e1520 */
.L_x_80:
[----:B------:R-:W-:Y:S05]  /*5370*/  BSYNC B1 ;  /* 0x0000000000017941 */ /* 0x000fea0003800000 */
.L_x_79:
        /* <DEDUP_REMOVED lines=9> */
.L_x_82:
[----:B------:R-:W-:Y:S05]  /*5410*/  BSYNC B1 ;  /* 0x0000000000017941 */ /* 0x000fea0003800000 */
.L_x_81:
        /* <DEDUP_REMOVED lines=9> */
.L_x_84:
[----:B------:R-:W-:Y:S05]  /*54b0*/  BSYNC B1 ;  /* 0x0000000000017941 */ /* 0x000fea0003800000 */
.L_x_83:
        /* <DEDUP_REMOVED lines=9> */
.L_x_86:
[----:B------:R-:W-:Y:S05]  /*5550*/  BSYNC B1 ;  /* 0x0000000000017941 */ /* 0x000fea0003800000 */
.L_x_85:
        /* <DEDUP_REMOVED lines=9> */
.L_x_88:
[----:B------:R-:W-:Y:S05]  /*55f0*/  BSYNC B1 ;  /* 0x0000000000017941 */ /* 0x000fea0003800000 */
.L_x_87:
        /* <DEDUP_REMOVED lines=10> */
.L_x_90:
[----:B------:R-:W-:Y:S05]  /*56a0*/  BSYNC B1 ;  /* 0x0000000000017941 */ /* 0x000fea0003800000 */
.L_x_89:
        /* <DEDUP_REMOVED lines=10> */
.L_x_92:
[----:B------:R-:W-:Y:S05]  /*5750*/  BSYNC B1 ;  /* 0x0000000000017941 */ /* 0x000fea0003800000 */
.L_x_91:
        /* <DEDUP_REMOVED lines=9> */
.L_x_94:
[----:B------:R-:W-:Y:S05]  /*57f0*/  BSYNC B1 ;  /* 0x0000000000017941 */ /* 0x000fea0003800000 */
.L_x_93:
        /* <DEDUP_REMOVED lines=9> */
.L_x_96:
[----:B------:R-:W-:Y:S05]  /*5890*/  BSYNC B1 ;  /* 0x0000000000017941 */ /* 0x000fea0003800000 */
.L_x_95:
        /* <DEDUP_REMOVED lines=10> */
.L_x_98:
[----:B------:R-:W-:Y:S05]  /*5940*/  BSYNC B1 ;  /* 0x0000000000017941 */ /* 0x000fea0003800000 */
.L_x_97:
        /* <DEDUP_REMOVED lines=10> */
.L_x_100:
[----:B------:R-:W-:Y:S05]  /*59f0*/  BSYNC B1 ;  /* 0x0000000000017941 */ /* 0x000fea0003800000 */
.L_x_99:
        /* <DEDUP_REMOVED lines=9> */
.L_x_102:
[----:B------:R-:W-:Y:S05]  /*5a90*/  BSYNC B1 ;  /* 0x0000000000017941 */ /* 0x000fea0003800000 */
.L_x_101:
        /* <DEDUP_REMOVED lines=9> */
.L_x_104:
[----:B------:R-:W-:Y:S05]  /*5b30*/  BSYNC B1 ;  /* 0x0000000000017941 */ /* 0x000fea0003800000 */
.L_x_103:
        /* <DEDUP_REMOVED lines=9> */
.L_x_106:
[----:B------:R-:W-:Y:S05]  /*5bd0*/  BSYNC B1 ;  /* 0x0000000000017941 */ /* 0x000fea0003800000 */
.L_x_105:
        /* <DEDUP_REMOVED lines=9> */
.L_x_108:
[----:B------:R-:W-:Y:S05]  /*5c70*/  BSYNC B1 ;  /* 0x0000000000017941 */ /* 0x000fea0003800000 */
.L_x_107:
        /* <DEDUP_REMOVED lines=9> */
.L_x_110:
[----:B------:R-:W-:Y:S05]  /*5d10*/  BSYNC B1 ;  /* 0x0000000000017941 */ /* 0x000fea0003800000 */
.L_x_109:
        /* <DEDUP_REMOVED lines=9> */
.L_x_112:
[----:B------:R-:W-:Y:S05]  /*5db0*/  BSYNC B1 ;  /* 0x0000000000017941 */ /* 0x000fea0003800000 */
.L_x_111:
        /* <DEDUP_REMOVED lines=9> */
.L_x_114:
[----:B------:R-:W-:Y:S05]  /*5e50*/  BSYNC B1 ;  /* 0x0000000000017941 */ /* 0x000fea0003800000 */
.L_x_113:
        /* <DEDUP_REMOVED lines=9> */
.L_x_116:
[----:B------:R-:W-:Y:S05]  /*5ef0*/  BSYNC B1 ;  /* 0x0000000000017941 */ /* 0x000fea0003800000 */
.L_x_115:
        /* <DEDUP_REMOVED lines=9> */
.L_x_118:
[----:B------:R-:W-:Y:S05]  /*5f90*/  BSYNC B1 ;  /* 0x0000000000017941 */ /* 0x000fea0003800000 */
.L_x_117:
        /* <DEDUP_REMOVED lines=9> */
.L_x_120:
[----:B------:R-:W-:Y:S05]  /*6030*/  BSYNC B1 ;  /* 0x0000000000017941 */ /* 0x000fea0003800000 */
.L_x_119:
        /* <DEDUP_REMOVED lines=10> */
.L_x_122:
[----:B------:R-:W-:Y:S05]  /*60e0*/  BSYNC B1 ;  /* 0x0000000000017941 */ /* 0x000fea0003800000 */
.L_x_121:
        /* <DEDUP_REMOVED lines=10> */
.L_x_124:
[----:B------:R-:W-:Y:S05]  /*6190*/  BSYNC B1 ;  /* 0x0000000000017941 */ /* 0x000fea0003800000 */
.L_x_123:
        /* <DEDUP_REMOVED lines=9> */
.L_x_126:
[----:B------:R-:W-:Y:S05]  /*6230*/  BSYNC B1 ;  /* 0x0000000000017941 */ /* 0x000fea0003800000 */
.L_x_125:
        /* <DEDUP_REMOVED lines=9> */
.L_x_128:
[----:B------:R-:W-:Y:S05]  /*62d0*/  BSYNC B1 ;  /* 0x0000000000017941 */ /* 0x000fea0003800000 */
.L_x_127:
        /* <DEDUP_REMOVED lines=10> */
.L_x_130:
[----:B------:R-:W-:Y:S05]  /*6380*/  BSYNC B1 ;  /* 0x0000000000017941 */ /* 0x000fea0003800000 */
.L_x_129:
        /* <DEDUP_REMOVED lines=10> */
.L_x_132:
[----:B------:R-:W-:Y:S05]  /*6430*/  BSYNC B1 ;  /* 0x0000000000017941 */ /* 0x000fea0003800000 */
.L_x_131:
        /* <DEDUP_REMOVED lines=9> */
.L_x_134:
[----:B------:R-:W-:Y:S05]  /*64d0*/  BSYNC B1 ;  /* 0x0000000000017941 */ /* 0x000fea0003800000 */
.L_x_133:
        /* <DEDUP_REMOVED lines=9> */
.L_x_136:
[----:B------:R-:W-:Y:S05]  /*6570*/  BSYNC B1 ;  /* 0x0000000000017941 */ /* 0x000fea0003800000 */
.L_x_135:
        /* <DEDUP_REMOVED lines=9> */
.L_x_138:
[----:B------:R-:W-:Y:S05]  /*6610*/  BSYNC B1 ;  /* 0x0000000000017941 */ /* 0x000fea0003800000 */
.L_x_137:
        /* <DEDUP_REMOVED lines=9> */
.L_x_140:
[----:B------:R-:W-:Y:S05]  /*66b0*/  BSYNC B1 ;  /* 0x0000000000017941 */ /* 0x000fea0003800000 */
.L_x_139:
        /* <DEDUP_REMOVED lines=9> */
.L_x_142:
[----:B------:R-:W-:Y:S05]  /*6750*/  BSYNC B1 ;  /* 0x0000000000017941 */ /* 0x000fea0003800000 */
.L_x_141:
        /* <DEDUP_REMOVED lines=9> */
.L_x_144:
[----:B------:R-:W-:Y:S05]  /*67f0*/  BSYNC B1 ;  /* 0x0000000000017941 */ /* 0x000fea0003800000 */
.L_x_143:
        /* <DEDUP_REMOVED lines=9> */
.L_x_146:
[----:B------:R-:W-:Y:S05]  /*6890*/  BSYNC B1 ;  /* 0x0000000000017941 */ /* 0x000fea0003800000 */
.L_x_145:
        /* <DEDUP_REMOVED lines=9> */
.L_x_148:
[----:B------:R-:W-:Y:S05]  /*6930*/  BSYNC B1 ;  /* 0x0000000000017941 */ /* 0x000fea0003800000 */
.L_x_147:
        /* <DEDUP_REMOVED lines=9> */
.L_x_150:
[----:B------:R-:W-:Y:S05]  /*69d0*/  BSYNC B1 ;  /* 0x0000000000017941 */ /* 0x000fea0003800000 */
.L_x_149:
        /* <DEDUP_REMOVED lines=9> */
.L_x_152:
[----:B------:R-:W-:Y:S05]  /*6a70*/  BSYNC B1 ;  /* 0x0000000000017941 */ /* 0x000fea0003800000 */
.L_x_151:
        /* <DEDUP_REMOVED lines=10> */
.L_x_154:
[----:B------:R-:W-:Y:S05]  /*6b20*/  BSYNC B1 ;  /* 0x0000000000017941 */ /* 0x000fea0003800000 */
.L_x_153:
        /* <DEDUP_REMOVED lines=10> */
.L_x_156:
[----:B------:R-:W-:Y:S05]  /*6bd0*/  BSYNC B1 ;  /* 0x0000000000017941 */ /* 0x000fea0003800000 */
.L_x_155:
        /* <DEDUP_REMOVED lines=9> */
.L_x_158:
[----:B------:R-:W-:Y:S05]  /*6c70*/  BSYNC B1 ;  /* 0x0000000000017941 */ /* 0x000fea0003800000 */
.L_x_157:
        /* <DEDUP_REMOVED lines=9> */
.L_x_160:
[----:B------:R-:W-:Y:S05]  /*6d10*/  BSYNC B1 ;  /* 0x0000000000017941 */ /* 0x000fea0003800000 */
.L_x_159:
        /* <DEDUP_REMOVED lines=10> */
.L_x_162:
[----:B------:R-:W-:Y:S05]  /*6dc0*/  BSYNC B1 ;  /* 0x0000000000017941 */ /* 0x000fea0003800000 */
.L_x_161:
        /* <DEDUP_REMOVED lines=10> */
.L_x_164:
[----:B------:R-:W-:Y:S05]  /*6e70*/  BSYNC B1 ;  /* 0x0000000000017941 */ /* 0x000fea0003800000 */
.L_x_163:
        /* <DEDUP_REMOVED lines=9> */
.L_x_166:
[----:B------:R-:W-:Y:S05]  /*6f10*/  BSYNC B1 ;  /* 0x0000000000017941 */ /* 0x000fea0003800000 */
.L_x_165:
        /* <DEDUP_REMOVED lines=9> */
.L_x_168:
[----:B------:R-:W-:Y:S05]  /*6fb0*/  BSYNC B1 ;  /* 0x0000000000017941 */ /* 0x000fea0003800000 */
.L_x_167:
        /* <DEDUP_REMOVED lines=9> */
.L_x_170:
[----:B------:R-:W-:Y:S05]  /*7050*/  BSYNC B1 ;  /* 0x0000000000017941 */ /* 0x000fea0003800000 */
.L_x_169:
        /* <DEDUP_REMOVED lines=9> */
.L_x_172:
[----:B------:R-:W-:Y:S05]  /*70f0*/  BSYNC B1 ;  /* 0x0000000000017941 */ /* 0x000fea0003800000 */
.L_x_171:
        /* <DEDUP_REMOVED lines=9> */
.L_x_174:
[----:B------:R-:W-:Y:S05]  /*7190*/  BSYNC B1 ;  /* 0x0000000000017941 */ /* 0x000fea0003800000 */
.L_x_173:
        /* <DEDUP_REMOVED lines=9> */
.L_x_176:
[----:B------:R-:W-:Y:S05]  /*7230*/  BSYNC B1 ;  /* 0x0000000000017941 */ /* 0x000fea0003800000 */
.L_x_175:
        /* <DEDUP_REMOVED lines=9> */
.L_x_178:
[----:B------:R-:W-:Y:S05]  /*72d0*/  BSYNC B1 ;  /* 0x0000000000017941 */ /* 0x000fea0003800000 */
.L_x_177:
        /* <DEDUP_REMOVED lines=9> */
.L_x_180:
[----:B------:R-:W-:Y:S05]  /*7370*/  BSYNC B1 ;  /* 0x0000000000017941 */ /* 0x000fea0003800000 */
.L_x_179:
        /* <DEDUP_REMOVED lines=9> */
.L_x_182:
[----:B------:R-:W-:Y:S05]  /*7410*/  BSYNC B1 ;  /* 0x0000000000017941 */ /* 0x000fea0003800000 */
.L_x_181:
        /* <DEDUP_REMOVED lines=9> */
.L_x_184:
[----:B------:R-:W-:Y:S05]  /*74b0*/  BSYNC B1 ;  /* 0x0000000000017941 */ /* 0x000fea0003800000 */
.L_x_183:
        /* <DEDUP_REMOVED lines=10> */
.L_x_186:
[----:B------:R-:W-:Y:S05]  /*7560*/  BSYNC B1 ;  /* 0x0000000000017941 */ /* 0x000fea0003800000 */
.L_x_185:
        /* <DEDUP_REMOVED lines=10> */
.L_x_188:
[----:B------:R-:W-:Y:S05]  /*7610*/  BSYNC B1 ;  /* 0x0000000000017941 */ /* 0x000fea0003800000 */
.L_x_187:
        /* <DEDUP_REMOVED lines=9> */
.L_x_190:
[----:B------:R-:W-:Y:S05]  /*76b0*/  BSYNC B1 ;  /* 0x0000000000017941 */ /* 0x000fea0003800000 */
.L_x_189:
        /* <DEDUP_REMOVED lines=9> */
.L_x_192:
[----:B------:R-:W-:Y:S05]  /*7750*/  BSYNC B1 ;  /* 0x0000000000017941 */ /* 0x000fea0003800000 */
.L_x_191:
        /* <DEDUP_REMOVED lines=10> */
.L_x_194:
[----:B------:R-:W-:Y:S05]  /*7800*/  BSYNC B1 ;  /* 0x0000000000017941 */ /* 0x000fea0003800000 */
.L_x_193:
        /* <DEDUP_REMOVED lines=10> */
.L_x_196:
[----:B------:R-:W-:Y:S05]  /*78b0*/  BSYNC B1 ;  /* 0x0000000000017941 */ /* 0x000fea0003800000 */
.L_x_195:
        /* <DEDUP_REMOVED lines=9> */
.L_x_198:
[----:B------:R-:W-:Y:S05]  /*7950*/  BSYNC B1 ;  /* 0x0000000000017941 */ /* 0x000fea0003800000 */
.L_x_197:
        /* <DEDUP_REMOVED lines=9> */
.L_x_200:
[----:B------:R-:W-:Y:S05]  /*79f0*/  BSYNC B1 ;  /* 0x0000000000017941 */ /* 0x000fea0003800000 */
.L_x_199:
        /* <DEDUP_REMOVED lines=9> */
.L_x_202:
[----:B------:R-:W-:Y:S05]  /*7a90*/  BSYNC B1 ;  /* 0x0000000000017941 */ /* 0x000fea0003800000 */
.L_x_201:
        /* <DEDUP_REMOVED lines=9> */
.L_x_204:
[----:B------:R-:W-:Y:S05]  /*7b30*/  BSYNC B1 ;  /* 0x0000000000017941 */ /* 0x000fea0003800000 */
.L_x_203:
        /* <DEDUP_REMOVED lines=9> */
.L_x_206:
[----:B------:R-:W-:Y:S05]  /*7bd0*/  BSYNC B1 ;  /* 0x0000000000017941 */ /* 0x000fea0003800000 */
.L_x_205:
        /* <DEDUP_REMOVED lines=9> */
.L_x_208:
[----:B------:R-:W-:Y:S05]  /*7c70*/  BSYNC B1 ;  /* 0x0000000000017941 */ /* 0x000fea0003800000 */
.L_x_207:
        /* <DEDUP_REMOVED lines=9> */
.L_x_210:
[----:B------:R-:W-:Y:S05]  /*7d10*/  BSYNC B1 ;  /* 0x0000000000017941 */ /* 0x000fea0003800000 */
.L_x_209:
        /* <DEDUP_REMOVED lines=9> */
.L_x_212:
[----:B------:R-:W-:Y:S05]  /*7db0*/  BSYNC B1 ;  /* 0x0000000000017941 */ /* 0x000fea0003800000 */
.L_x_211:
        /* <DEDUP_REMOVED lines=9> */
.L_x_214:
[----:B------:R-:W-:Y:S05]  /*7e50*/  BSYNC B1 ;  /* 0x0000000000017941 */ /* 0x000fea0003800000 */
.L_x_213:
        /* <DEDUP_REMOVED lines=9> */
.L_x_216:
[----:B------:R-:W-:Y:S05]  /*7ef0*/  BSYNC B1 ;  /* 0x0000000000017941 */ /* 0x000fea0003800000 */
.L_x_215:
        /* <DEDUP_REMOVED lines=10> */
.L_x_218:
[----:B------:R-:W-:Y:S05]  /*7fa0*/  BSYNC B1 ;  /* 0x0000000000017941 */ /* 0x000fea0003800000 */
.L_x_217:
        /* <DEDUP_REMOVED lines=10> */
.L_x_220:
[----:B------:R-:W-:Y:S05]  /*8050*/  BSYNC B1 ;  /* 0x0000000000017941 */ /* 0x000fea0003800000 */
.L_x_219:
        /* <DEDUP_REMOVED lines=9> */
.L_x_222:
[----:B------:R-:W-:Y:S05]  /*80f0*/  BSYNC B1 ;  /* 0x0000000000017941 */ /* 0x000fea0003800000 */
.L_x_221:
        /* <DEDUP_REMOVED lines=9> */
.L_x_224:
[----:B------:R-:W-:Y:S05]  /*8190*/  BSYNC B1 ;  /* 0x0000000000017941 */ /* 0x000fea0003800000 */
.L_x_223:
        /* <DEDUP_REMOVED lines=10> */
.L_x_226:
[----:B------:R-:W-:Y:S05]  /*8240*/  BSYNC B1 ;  /* 0x0000000000017941 */ /* 0x000fea0003800000 */
.L_x_225:
        /* <DEDUP_REMOVED lines=10> */
.L_x_228:
[----:B------:R-:W-:Y:S05]  /*82f0*/  BSYNC B1 ;  /* 0x0000000000017941 */ /* 0x000fea0003800000 */
.L_x_227:
        /* <DEDUP_REMOVED lines=9> */
.L_x_230:
[----:B------:R-:W-:Y:S05]  /*8390*/  BSYNC B1 ;  /* 0x0000000000017941 */ /* 0x000fea0003800000 */
.L_x_229:
        /* <DEDUP_REMOVED lines=9> */
.L_x_232:
[----:B------:R-:W-:Y:S05]  /*8430*/  BSYNC B1 ;  /* 0x0000000000017941 */ /* 0x000fea0003800000 */
.L_x_231:
        /* <DEDUP_REMOVED lines=9> */
.L_x_234:
[----:B------:R-:W-:Y:S05]  /*84d0*/  BSYNC B1 ;  /* 0x0000000000017941 */ /* 0x000fea0003800000 */
.L_x_233:
        /* <DEDUP_REMOVED lines=9> */
.L_x_236:
[----:B------:R-:W-:Y:S05]  /*8570*/  BSYNC B1 ;  /* 0x0000000000017941 */ /* 0x000fea0003800000 */
.L_x_235:
        /* <DEDUP_REMOVED lines=9> */
.L_x_238:
[----:B------:R-:W-:Y:S05]  /*8610*/  BSYNC B1 ;  /* 0x0000000000017941 */ /* 0x000fea0003800000 */
.L_x_237:
        /* <DEDUP_REMOVED lines=9> */
.L_x_240:
[----:B------:R-:W-:Y:S05]  /*86b0*/  BSYNC B1 ;  /* 0x0000000000017941 */ /* 0x000fea0003800000 */
.L_x_239:
        /* <DEDUP_REMOVED lines=9> */
.L_x_242:
[----:B------:R-:W-:Y:S05]  /*8750*/  BSYNC B1 ;  /* 0x0000000000017941 */ /* 0x000fea0003800000 */
.L_x_241:
        /* <DEDUP_REMOVED lines=9> */
.L_x_244:
[----:B------:R-:W-:Y:S05]  /*87f0*/  BSYNC B1 ;  /* 0x0000000000017941 */ /* 0x000fea0003800000 */
.L_x_243:
        /* <DEDUP_REMOVED lines=9> */
.L_x_246:
[----:B------:R-:W-:Y:S05]  /*8890*/  BSYNC B1 ;  /* 0x0000000000017941 */ /* 0x000fea0003800000 */
.L_x_245:
        /* <DEDUP_REMOVED lines=9> */
.L_x_248:
[----:B------:R-:W-:Y:S05]  /*8930*/  BSYNC B1 ;  /* 0x0000000000017941 */ /* 0x000fea0003800000 */
.L_x_247:
        /* <DEDUP_REMOVED lines=10> */
.L_x_250:
[----:B------:R-:W-:Y:S05]  /*89e0*/  BSYNC B1 ;  /* 0x0000000000017941 */ /* 0x000fea0003800000 */
.L_x_249:
        /* <DEDUP_REMOVED lines=10> */
.L_x_252:
[----:B------:R-:W-:Y:S05]  /*8a90*/  BSYNC B1 ;  /* 0x0000000000017941 */ /* 0x000fea0003800000 */
.L_x_251:
        /* <DEDUP_REMOVED lines=9> */
.L_x_254:
[----:B------:R-:W-:Y:S05]  /*8b30*/  BSYNC B1 ;  /* 0x0000000000017941 */ /* 0x000fea0003800000 */
.L_x_253:
        /* <DEDUP_REMOVED lines=9> */
.L_x_256:
[----:B------:R-:W-:Y:S05]  /*8bd0*/  BSYNC B1 ;  /* 0x0000000000017941 */ /* 0x000fea0003800000 */
.L_x_255:
        /* <DEDUP_REMOVED lines=10> */
.L_x_258:
[----:B------:R-:W-:Y:S05]  /*8c80*/  BSYNC B1 ;  /* 0x0000000000017941 */ /* 0x000fea0003800000 */
.L_x_257:
        /* <DEDUP_REMOVED lines=10> */
.L_x_260:
[----:B------:R-:W-:Y:S05]  /*8d30*/  BSYNC B1 ;  /* 0x0000000000017941 */ /* 0x000fea0003800000 */
.L_x_259:
        /* <DEDUP_REMOVED lines=9> */
.L_x_262:
[----:B------:R-:W-:Y:S05]  /*8dd0*/  BSYNC B1 ;  /* 0x0000000000017941 */ /* 0x000fea0003800000 */
.L_x_261:
        /* <DEDUP_REMOVED lines=9> */
.L_x_264:
[----:B------:R-:W-:Y:S05]  /*8e70*/  BSYNC B1 ;  /* 0x0000000000017941 */ /* 0x000fea0003800000 */
.L_x_263:
        /* <DEDUP_REMOVED lines=9> */
.L_x_266:
[----:B------:R-:W-:Y:S05]  /*8f10*/  BSYNC B1 ;  /* 0x0000000000017941 */ /* 0x000fea0003800000 */
.L_x_265:
        /* <DEDUP_REMOVED lines=9> */
.L_x_268:
[----:B------:R-:W-:Y:S05]  /*8fb0*/  BSYNC B1 ;  /* 0x0000000000017941 */ /* 0x000fea0003800000 */
.L_x_267:
        /* <DEDUP_REMOVED lines=9> */
.L_x_270:
[----:B------:R-:W-:Y:S05]  /*9050*/  BSYNC B1 ;  /* 0x0000000000017941 */ /* 0x000fea0003800000 */
.L_x_269:
        /* <DEDUP_REMOVED lines=9> */
.L_x_272:
[----:B------:R-:W-:Y:S05]  /*90f0*/  BSYNC B1 ;  /* 0x0000000000017941 */ /* 0x000fea0003800000 */
.L_x_271:
        /* <DEDUP_REMOVED lines=9> */
.L_x_274:
[----:B------:R-:W-:Y:S05]  /*9190*/  BSYNC B1 ;  /* 0x0000000000017941 */ /* 0x000fea0003800000 */
.L_x_273:
        /* <DEDUP_REMOVED lines=9> */
.L_x_276:
[----:B------:R-:W-:Y:S05]  /*9230*/  BSYNC B1 ;  /* 0x0000000000017941 */ /* 0x000fea0003800000 */
.L_x_275:
        /* <DEDUP_REMOVED lines=9> */
.L_x_278:
[----:B------:R-:W-:Y:S05]  /*92d0*/  BSYNC B1 ;  /* 0x0000000000017941 */ /* 0x000fea0003800000 */
.L_x_277:
        /* <DEDUP_REMOVED lines=9> */
.L_x_280:
[----:B------:R-:W-:Y:S05]  /*9370*/  BSYNC B1 ;  /* 0x0000000000017941 */ /* 0x000fea0003800000 */
.L_x_279:
        /* <DEDUP_REMOVED lines=10> */
.L_x_282:
[----:B------:R-:W-:Y:S05]  /*9420*/  BSYNC B1 ;  /* 0x0000000000017941 */ /* 0x000fea0003800000 */
.L_x_281:
        /* <DEDUP_REMOVED lines=10> */
.L_x_284:
[----:B------:R-:W-:Y:S05]  /*94d0*/  BSYNC B1 ;  /* 0x0000000000017941 */ /* 0x000fea0003800000 */
.L_x_283:
        /* <DEDUP_REMOVED lines=9> */
.L_x_286:
[----:B------:R-:W-:Y:S05]  /*9570*/  BSYNC B1 ;  /* 0x0000000000017941 */ /* 0x000fea0003800000 */
.L_x_285:
        /* <DEDUP_REMOVED lines=9> */
.L_x_288:
[----:B------:R-:W-:Y:S05]  /*9610*/  BSYNC B1 ;  /* 0x0000000000017941 */ /* 0x000fea0003800000 */
.L_x_287:
        /* <DEDUP_REMOVED lines=10> */
.L_x_290:
[----:B------:R-:W-:Y:S05]  /*96c0*/  BSYNC B1 ;  /* 0x0000000000017941 */ /* 0x000fea0003800000 */
.L_x_289:
        /* <DEDUP_REMOVED lines=10> */
.L_x_292:
[----:B------:R-:W-:Y:S05]  /*9770*/  BSYNC B1 ;  /* 0x0000000000017941 */ /* 0x000fea0003800000 */
.L_x_291:
        /* <DEDUP_REMOVED lines=9> */
.L_x_294:
[----:B------:R-:W-:Y:S05]  /*9810*/  BSYNC B1 ;  /* 0x0000000000017941 */ /* 0x000fea0003800000 */
.L_x_293:
        /* <DEDUP_REMOVED lines=9> */
.L_x_296:
[----:B------:R-:W-:Y:S05]  /*98b0*/  BSYNC B1 ;  /* 0x0000000000017941 */ /* 0x000fea0003800000 */
.L_x_295:
        /* <DEDUP_REMOVED lines=9> */
.L_x_298:
[----:B------:R-:W-:Y:S05]  /*9950*/  BSYNC B1 ;  /* 0x0000000000017941 */ /* 0x000fea0003800000 */
.L_x_297:
        /* <DEDUP_REMOVED lines=9> */
.L_x_300:
[----:B------:R-:W-:Y:S05]  /*99f0*/  BSYNC B1 ;  /* 0x0000000000017941 */ /* 0x000fea0003800000 */
.L_x_299:
        /* <DEDUP_REMOVED lines=9> */
.L_x_302:
[----:B------:R-:W-:Y:S05]  /*9a90*/  BSYNC B1 ;  /* 0x0000000000017941 */ /* 0x000fea0003800000 */
.L_x_301:
        /* <DEDUP_REMOVED lines=9> */
.L_x_304:
[----:B------:R-:W-:Y:S05]  /*9b30*/  BSYNC B1 ;  /* 0x0000000000017941 */ /* 0x000fea0003800000 */
.L_x_303:
        /* <DEDUP_REMOVED lines=9> */
.L_x_306:
[----:B------:R-:W-:Y:S05]  /*9bd0*/  BSYNC B1 ;  /* 0x0000000000017941 */ /* 0x000fea0003800000 */
.L_x_305:
        /* <DEDUP_REMOVED lines=9> */
.L_x_308:
[----:B------:R-:W-:Y:S05]  /*9c70*/  BSYNC B1 ;  /* 0x0000000000017941 */ /* 0x000fea0003800000 */
.L_x_307:
        /* <DEDUP_REMOVED lines=9> */
.L_x_310:
[----:B------:R-:W-:Y:S05]  /*9d10*/  BSYNC B1 ;  /* 0x0000000000017941 */ /* 0x000fea0003800000 */
.L_x_309:
        /* <DEDUP_REMOVED lines=9> */
.L_x_312:
[----:B------:R-:W-:Y:S05]  /*9db0*/  BSYNC B1 ;  /* 0x0000000000017941 */ /* 0x000fea0003800000 */
.L_x_311:
        /* <DEDUP_REMOVED lines=10> */
.L_x_314:
[----:B------:R-:W-:Y:S05]  /*9e60*/  BSYNC B1 ;  /* 0x0000000000017941 */ /* 0x000fea0003800000 */
.L_x_313:
        /* <DEDUP_REMOVED lines=10> */
.L_x_316:
[----:B------:R-:W-:Y:S05]  /*9f10*/  BSYNC B1 ;  /* 0x0000000000017941 */ /* 0x000fea0003800000 */
.L_x_315:
        /* <DEDUP_REMOVED lines=9> */
.L_x_318:
[----:B------:R-:W-:Y:S05]  /*9fb0*/  BSYNC B1 ;  /* 0x0000000000017941 */ /* 0x000fea0003800000 */
.L_x_317:
        /* <DEDUP_REMOVED lines=9> */
.L_x_320:
[----:B------:R-:W-:Y:S05]  /*a050*/  BSYNC B1 ;  /* 0x0000000000017941 */ /* 0x000fea0003800000 */
.L_x_319:
        /* <DEDUP_REMOVED lines=10> */
.L_x_322:
[----:B------:R-:W-:Y:S05]  /*a100*/  BSYNC B1 ;  /* 0x0000000000017941 */ /* 0x000fea0003800000 */
.L_x_321:
        /* <DEDUP_REMOVED lines=10> */
.L_x_324:
[----:B------:R-:W-:Y:S05]  /*a1b0*/  BSYNC B1 ;  /* 0x0000000000017941 */ /* 0x000fea0003800000 */
.L_x_323:
        /* <DEDUP_REMOVED lines=9> */
.L_x_326:
[----:B------:R-:W-:Y:S05]  /*a250*/  BSYNC B1 ;  /* 0x0000000000017941 */ /* 0x000fea0003800000 */
.L_x_325:
        /* <DEDUP_REMOVED lines=9> */
.L_x_328:
[----:B------:R-:W-:Y:S05]  /*a2f0*/  BSYNC B1 ;  /* 0x0000000000017941 */ /* 0x000fea0003800000 */
.L_x_327:
        /* <DEDUP_REMOVED lines=9> */
.L_x_330:
[----:B------:R-:W-:Y:S05]  /*a390*/  BSYNC B1 ;  /* 0x0000000000017941 */ /* 0x000fea0003800000 */
.L_x_329:
        /* <DEDUP_REMOVED lines=9> */
.L_x_332:
[----:B------:R-:W-:Y:S05]  /*a430*/  BSYNC B1 ;  /* 0x0000000000017941 */ /* 0x000fea0003800000 */
.L_x_331:
        /* <DEDUP_REMOVED lines=9> */
.L_x_334:
[----:B------:R-:W-:Y:S05]  /*a4d0*/  BSYNC B1 ;  /* 0x0000000000017941 */ /* 0x000fea0003800000 */
.L_x_333:
        /* <DEDUP_REMOVED lines=9> */
.L_x_336:
[----:B------:R-:W-:Y:S05]  /*a570*/  BSYNC B1 ;  /* 0x0000000000017941 */ /* 0x000fea0003800000 */
.L_x_335:
        /* <DEDUP_REMOVED lines=9> */
.L_x_338:
[----:B------:R-:W-:Y:S05]  /*a610*/  BSYNC B1 ;  /* 0x0000000000017941 */ /* 0x000fea0003800000 */
.L_x_337:
        /* <DEDUP_REMOVED lines=9> */
.L_x_340:
[----:B------:R-:W-:Y:S05]  /*a6b0*/  BSYNC B1 ;  /* 0x0000000000017941 */ /* 0x000fea0003800000 */
.L_x_339:
        /* <DEDUP_REMOVED lines=9> */
.L_x_342:
[----:B------:R-:W-:Y:S05]  /*a750*/  BSYNC B1 ;  /* 0x0000000000017941 */ /* 0x000fea0003800000 */
.L_x_341:
        /* <DEDUP_REMOVED lines=9> */
.L_x_344:
[----:B------:R-:W-:Y:S05]  /*a7f0*/  BSYNC B1 ;  /* 0x0000000000017941 */ /* 0x000fea0003800000 */
.L_x_343:
        /* <DEDUP_REMOVED lines=10> */
.L_x_346:
[----:B------:R-:W-:Y:S05]  /*a8a0*/  BSYNC B1 ;  /* 0x0000000000017941 */ /* 0x000fea0003800000 */
.L_x_345:
        /* <DEDUP_REMOVED lines=10> */
.L_x_348:
[----:B------:R-:W-:Y:S05]  /*a950*/  BSYNC B1 ;  /* 0x0000000000017941 */ /* 0x000fea0003800000 */
.L_x_347:
        /* <DEDUP_REMOVED lines=9> */
.L_x_350:
[----:B------:R-:W-:Y:S05]  /*a9f0*/  BSYNC B1 ;  /* 0x0000000000017941 */ /* 0x000fea0003800000 */
.L_x_349:
        /* <DEDUP_REMOVED lines=9> */
.L_x_352:
[----:B------:R-:W-:Y:S05]  /*aa90*/  BSYNC B1 ;  /* 0x0000000000017941 */ /* 0x000fea0003800000 */
.L_x_351:
        /* <DEDUP_REMOVED lines=10> */
.L_x_354:
[----:B------:R-:W-:Y:S05]  /*ab40*/  BSYNC B1 ;  /* 0x0000000000017941 */ /* 0x000fea0003800000 */
.L_x_353:
        /* <DEDUP_REMOVED lines=10> */
.L_x_356:
[----:B------:R-:W-:Y:S05]  /*abf0*/  BSYNC B1 ;  /* 0x0000000000017941 */ /* 0x000fea0003800000 */
.L_x_355:
        /* <DEDUP_REMOVED lines=9> */
.L_x_358:
[----:B------:R-:W-:Y:S05]  /*ac90*/  BSYNC B1 ;  /* 0x0000000000017941 */ /* 0x000fea0003800000 */
.L_x_357:
        /* <DEDUP_REMOVED lines=9> */
.L_x_360:
[----:B------:R-:W-:Y:S05]  /*ad30*/  BSYNC B1 ;  /* 0x0000000000017941 */ /* 0x000fea0003800000 */
.L_x_359:
        /* <DEDUP_REMOVED lines=9> */
.L_x_362:
[----:B------:R-:W-:Y:S05]  /*add0*/  BSYNC B1 ;  /* 0x0000000000017941 */ /* 0x000fea0003800000 */
.L_x_361:
        /* <DEDUP_REMOVED lines=9> */
.L_x_364:
[----:B------:R-:W-:Y:S05]  /*ae70*/  BSYNC B1 ;  /* 0x0000000000017941 */ /* 0x000fea0003800000 */
.L_x_363:
        /* <DEDUP_REMOVED lines=9> */
.L_x_366:
[----:B------:R-:W-:Y:S05]  /*af10*/  BSYNC B1 ;  /* 0x0000000000017941 */ /* 0x000fea0003800000 */
.L_x_365:
        /* <DEDUP_REMOVED lines=9> */
.L_x_368:
[----:B------:R-:W-:Y:S05]  /*afb0*/  BSYNC B1 ;  /* 0x0000000000017941 */ /* 0x000fea0003800000 */
.L_x_367:
        /* <DEDUP_REMOVED lines=9> */
.L_x_370:
[----:B------:R-:W-:Y:S05]  /*b050*/  BSYNC B1 ;  /* 0x0000000000017941 */ /* 0x000fea0003800000 */
.L_x_369:
        /* <DEDUP_REMOVED lines=9> */
.L_x_372:
[----:B------:R-:W-:Y:S05]  /*b0f0*/  BSYNC B1 ;  /* 0x0000000000017941 */ /* 0x000fea0003800000 */
.L_x_371:
        /* <DEDUP_REMOVED lines=9> */
.L_x_374:
[----:B------:R-:W-:Y:S05]  /*b190*/  BSYNC B1 ;  /* 0x0000000000017941 */ /* 0x000fea0003800000 */
.L_x_373:
        /* <DEDUP_REMOVED lines=9> */
.L_x_376:
[----:B------:R-:W-:Y:S05]  /*b230*/  BSYNC B1 ;  /* 0x0000000000017941 */ /* 0x000fea0003800000 */
.L_x_375:
[----:B------:R-:W-:Y:S05]  /*b240*/  @!P0 BRA `(.L_x_377) ;  /* 0x0000003000088947 */ /* 0x000fea0003800000 */
[----:B-----5:R-:W-:-:S04]  /*b250*/  IMAD.U32 R10, R10, 0x10000, RZ ;  /* 0x000100000a0a7824 */ /* 0x020fc800078e00ff */
[----:B------:R-:W-:-:S04]  /*b260*/  FMUL R10, R10, R23 ;  /* 0x000000170a0a7220 */ /* 0x000fc80000400000 */
[----:B------:R-:W-:-:S05]  /*b270*/  FFMA R10, R31, R200, R10 ;  /* 0x000000c81f0a7223 */ /* 0x000fca000000000a */
[----:B------:R-:W-:-:S05]  /*b280*/  F2FP.BF16.F32.PACK_AB R10, RZ, R10 ;  /* 0x0000000aff0a723e */ /* 0x000fca00000010ff */
[----:B------:R0:W-:Y:S01]  /*b290*/  STG.E.U16 desc[UR54][R6.64+0x152], R10 ;  /* 0x0001520a06007986 */ /* 0x0001e2000c101536 */
[----:B------:R-:W-:Y:S05]  /*b2a0*/  BRA `(.L_x_377) ;  /* 0x0000002c00f07947 */ /* 0x000fea0003800000 */
.L_x_30:
[----:B------:R-:W-:Y:S01]  /*b2b0*/  ULDC.64 UR4, c[0x0][0x5c0] ;  /* 0x0001700000047ab9 */ /* 0x000fe20000000a00 */
[-C--:B------:R-:W-:Y:S01]  /*b2c0*/  FMUL R192, R192, R200.reuse ;  /* 0x000000c8c0c07220 */ /* 0x080fe20000400000 */
[----:B------:R-:W-:Y:S01]  /*b2d0*/  LEA R4, P2, R12, UR4, 0x1 ;  /* 0x000000040c047c11 */ /* 0x000fe2000f8408ff */
[----:B------:R-:W-:Y:S01]  /*b2e0*/  IMAD.SHL.U32 R11, R206, 0x10, RZ ;  /* 0x00000010ce0b7824 */ /* 0x000fe200078e00ff */
[----:B------:R-:W-:Y:S01]  /*b2f0*/  ISETP.GT.AND P3, PT, R3, 0x1, PT ;  /* 0x000000010300780c */ /* 0x000fe20003f64270 */
[----:B------:R-:W-:Y:S01]  /*b300*/  FMUL R193, R193, R200 ;  /* 0x000000c8c1c17220 */ /* 0x000fe20000400000 */
[----:B------:R-:W-:Y:S01]  /*b310*/  F2FP.BF16.F32.PACK_AB R192, RZ, R192 ;  /* 0x000000c0ffc0723e */ /* 0x000fe200000010ff */
[-C--:B------:R-:W-:Y:S01]  /*b320*/  FMUL R195, R195, R200.reuse ;  /* 0x000000c8c3c37220 */ /* 0x080fe20000400000 */
[----:B------:R-:W-:Y:S01]  /*b330*/  LEA.HI.X R5, R12, UR5, R201, 0x1, P2 ;  /* 0x000000050c057c11 */ /* 0x000fe200090f0cc9 */
[-C--:B------:R-:W-:Y:S01]  /*b340*/  FMUL R194, R194, R200.reuse ;  /* 0x000000c8c2c27220 */ /* 0x080fe20000400000 */
[----:B------:R-:W-:Y:S01]  /*b350*/  ISETP.GT.AND P2, PT, R0, RZ, P3 ;  /* 0x000000ff0000720c */ /* 0x000fe20001f44270 */
[-C--:B------:R-:W-:Y:S01]  /*b360*/  FMUL R197, R197, R200.reuse ;  /* 0x000000c8c5c57220 */ /* 0x080fe20000400000 */
[----:B------:R-:W-:Y:S01]  /*b370*/  SHF.L.U64.HI R9, R206, 0x4, R207 ;  /* 0x00000004ce097819 */ /* 0x000fe200000102cf */
[----:B------:R-:W-:Y:S01]  /*b380*/  @P1 STG.E.U16 desc[UR54][R4.64], R192 ;  /* 0x000000c004001986 */ /* 0x000fe2000c101536 */
[----:B------:R-:W-:Y:S01]  /*b390*/  ISETP.GT.AND P1, PT, R0, 0x8, P3 ;  /* 0x000000080000780c */ /* 0x000fe20001f24270 */
[----:B------:R-:W-:Y:S01]  /*b3a0*/  FMUL R196, R196, R200 ;  /* 0x000000c8c4c47220 */ /* 0x000fe20000400000 */
[----:B------:R-:W-:Y:S01]  /*b3b0*/  IADD3 R6, P4, R11, R4, RZ ;  /* 0x000000040b067210 */ /* 0x000fe20007f9e0ff */
[-C--:B------:R-:W-:Y:S01]  /*b3c0*/  FMUL R199, R199, R200.reuse ;  /* 0x000000c8c7c77220 */ /* 0x080fe20000400000 */
[----:B------:R-:W-:Y:S01]  /*b3d0*/  ISETP.GT.AND P5, PT, R0, 0x8, P0 ;  /* 0x000000080000780c */ /* 0x000fe200007a4270 */
[-C--:B------:R-:W-:Y:S01]  /*b3e0*/  FMUL R198, R198, R200.reuse ;  /* 0x000000c8c6c67220 */ /* 0x080fe20000400000 */
[----:B------:R-:W-:Y:S01]  /*b3f0*/  F2FP.BF16.F32.PACK_AB R193, RZ, R193 ;  /* 0x000000c1ffc1723e */ /* 0x000fe200000010ff */
[----:B------:R-:W-:Y:S01]  /*b400*/  IMAD.X R7, R9, 0x1, R5, P4 ;  /* 0x0000000109077824 */ /* 0x000fe200020e0605 */
[----:B------:R-:W-:Y:S01]  /*b410*/  F2FP.BF16.F32.PACK_AB R195, RZ, R195 ;  /* 0x000000c3ffc3723e */ /* 0x000fe200000010ff */
[----:B------:R-:W-:Y:S01]  /*b420*/  FMUL R184, R184, R200 ;  /* 0x000000c8b8b87220 */ /* 0x000fe20000400000 */
[----:B------:R-:W-:Y:S01]  /*b430*/  F2FP.BF16.F32.PACK_AB R194, RZ, R194 ;  /* 0x000000c2ffc2723e */ /* 0x000fe200000010ff */
[----:B------:R-:W-:Y:S01]  /*b440*/  @P2 STG.E.U16 desc[UR54][R4.64+0x2], R193 ;  /* 0x000002c104002986 */ /* 0x000fe2000c101536 */
[----:B------:R-:W-:Y:S01]  /*b450*/  ISETP.GT.AND P2, PT, R3, 0x8, PT ;  /* 0x000000080300780c */ /* 0x000fe20003f44270 */
[----:B------:R-:W-:Y:S01]  /*b460*/  FMUL R185, R185, R200 ;  /* 0x000000c8b9b97220 */ /* 0x000fe20000400000 */
[----:B------:R-:W-:Y:S01]  /*b470*/  F2FP.BF16.F32.PACK_AB R197, RZ, R197 ;  /* 0x000000c5ffc5723e */ /* 0x000fe200000010ff */
[----:B------:R-:W-:Y:S01]  /*b480*/  @P1 STG.E.U16 desc[UR54][R6.64+0x2], R195 ;  /* 0x000002c306001986 */ /* 0x000fe2000c101536 */
[----:B------:R-:W-:Y:S01]  /*b490*/  ISETP.GT.AND P1, PT, R3, 0x9, PT ;  /* 0x000000090300780c */ /* 0x000fe20003f24270 */
[----:B------:R-:W-:Y:S01]  /*b4a0*/  IMAD R207, R207, 0xf0, RZ ;  /* 0x000000f0cfcf7824 */ /* 0x000fe200078e02ff */
[----:B------:R-:W-:Y:S01]  /*b4b0*/  F2FP.BF16.F32.PACK_AB R196, RZ, R196 ;  /* 0x000000c4ffc4723e */ /* 0x000fe200000010ff */
[----:B------:R-:W-:Y:S01]  /*b4c0*/  @P5 STG.E.U16 desc[UR54][R6.64], R194 ;  /* 0x000000c206005986 */ /* 0x000fe2000c101536 */
[----:B------:R-:W-:Y:S01]  /*b4d0*/  ISETP.GT.AND P4, PT, R0, RZ, P1 ;  /* 0x000000ff0000720c */ /* 0x000fe20000f84270 */
[----:B------:R-:W-:Y:S01]  /*b4e0*/  IMAD.WIDE.U32 R14, R206, 0xf0, R6 ;  /* 0x000000f0ce0e7825 */ /* 0x000fe200078e0006 */
[----:B------:R-:W-:-:S03]  /*b4f0*/  ISETP.GT.AND P5, PT, R0, RZ, P2 ;  /* 0x000000ff0000720c */ /* 0x000fc600017a4270 */
[----:B------:R-:W-:Y:S01]  /*b500*/  FMUL R186, R186, R200 ;  /* 0x000000c8baba7220 */ /* 0x000fe20000400000 */
[----:B------:R-:W-:Y:S01]  /*b510*/  F2FP.BF16.F32.PACK_AB R199, RZ, R199 ;  /* 0x000000c7ffc7723e */ /* 0x000fe200000010ff */
[----:B------:R-:W-:Y:S01]  /*b520*/  IMAD.IADD R15, R207, 0x1, R15 ;  /* 0x00000001cf0f7824 */ /* 0x000fe200078e020f */
[----:B------:R-:W-:Y:S01]  /*b530*/  F2FP.BF16.F32.PACK_AB R198, RZ, R198 ;  /* 0x000000c6ffc6723e */ /* 0x000fe200000010ff */
[----:B------:R-:W-:Y:S01]  /*b540*/  FMUL R187, R187, R200 ;  /* 0x000000c8bbbb7220 */ /* 0x000fe20000400000 */
[----:B------:R-:W-:Y:S01]  /*b550*/  F2FP.BF16.F32.PACK_AB R184, RZ, R184 ;  /* 0x000000b8ffb8723e */ /* 0x000fe200000010ff */
[-C--:B------:R-:W-:Y:S01]  /*b560*/  FMUL R188, R188, R200.reuse ;  /* 0x000000c8bcbc7220 */ /* 0x080fe20000400000 */
[----:B------:R-:W-:Y:S01]  /*b570*/  F2FP.BF16.F32.PACK_AB R185, RZ, R185 ;  /* 0x000000b9ffb9723e */ /* 0x000fe200000010ff */
[----:B------:R-:W-:Y:S01]  /*b580*/  FMUL R189, R189, R200 ;  /* 0x000000c8bdbd7220 */ /* 0x000fe20000400000 */
[----:B------:R-:W-:Y:S01]  /*b590*/  F2FP.BF16.F32.PACK_AB R186, RZ, R186 ;  /* 0x000000baffba723e */ /* 0x000fe200000010ff */
[----:B------:R-:W-:Y:S01]  /*b5a0*/  @P4 STG.E.U16 desc[UR54][R4.64+0x12], R197 ;  /* 0x000012c504004986 */ /* 0x000fe2000c101536 */
[----:B------:R-:W-:Y:S01]  /*b5b0*/  ISETP.GT.AND P4, PT, R0, 0x8, P1 ;  /* 0x000000080000780c */ /* 0x000fe20000f84270 */
[-C--:B------:R-:W-:Y:S01]  /*b5c0*/  FMUL R190, R190, R200.reuse ;  /* 0x000000c8bebe7220 */ /* 0x080fe20000400000 */
[----:B------:R-:W-:Y:S01]  /*b5d0*/  F2FP.BF16.F32.PACK_AB R187, RZ, R187 ;  /* 0x000000bbffbb723e */ /* 0x000fe200000010ff */
[----:B------:R-:W-:Y:S01]  /*b5e0*/  @P5 STG.E.U16 desc[UR54][R4.64+0x10], R196 ;  /* 0x000010c404005986 */ /* 0x000fe2000c101536 */
[----:B------:R-:W-:Y:S01]  /*b5f0*/  ISETP.GT.AND P5, PT, R0, 0x8, P2 ;  /* 0x000000080000780c */ /* 0x000fe200017a4270 */
[----:B------:R-:W-:Y:S01]  /*b600*/  FMUL R191, R191, R200 ;  /* 0x000000c8bfbf7220 */ /* 0x000fe20000400000 */
[----:B------:R-:W-:Y:S01]  /*b610*/  F2FP.BF16.F32.PACK_AB R188, RZ, R188 ;  /* 0x000000bcffbc723e */ /* 0x000fe200000010ff */
[-C--:B------:R-:W-:Y:S01]  /*b620*/  FMUL R177, R177, R200.reuse ;  /* 0x000000c8b1b17220 */ /* 0x080fe20000400000 */
[----:B------:R-:W-:Y:S01]  /*b630*/  F2FP.BF16.F32.PACK_AB R189, RZ, R189 ;  /* 0x000000bdffbd723e */ /* 0x000fe200000010ff */
[----:B------:R-:W-:Y:S01]  /*b640*/  FMUL R176, R176, R200 ;  /* 0x000000c8b0b07220 */ /* 0x000fe20000400000 */
[----:B------:R-:W-:Y:S01]  /*b650*/  F2FP.BF16.F32.PACK_AB R190, RZ, R190 ;  /* 0x000000beffbe723e */ /* 0x000fe200000010ff */
[-C--:B------:R-:W-:Y:S01]  /*b660*/  FMUL R178, R178, R200.reuse ;  /* 0x000000c8b2b27220 */ /* 0x080fe20000400000 */
[----:B------:R-:W-:Y:S01]  /*b670*/  F2FP.BF16.F32.PACK_AB R191, RZ, R191 ;  /* 0x000000bfffbf723e */ /* 0x000fe200000010ff */
[----:B------:R-:W-:Y:S01]  /*b680*/  @P4 STG.E.U16 desc[UR54][R6.64+0x12], R199 ;  /* 0x000012c706004986 */ /* 0x000fe2000c101536 */
[C---:B------:R-:W-:Y:S01]  /*b690*/  ISETP.GT.AND P4, PT, R0.reuse, 0x80, P0 ;  /* 0x000000800000780c */ /* 0x040fe20000784270 */
[-C--:B------:R-:W-:Y:S01]  /*b6a0*/  FMUL R179, R179, R200.reuse ;  /* 0x000000c8b3b37220 */ /* 0x080fe20000400000 */
[C---:B------:R-:W-:Y:S01]  /*b6b0*/  ISETP.GT.AND P0, PT, R0.reuse, 0x88, P0 ;  /* 0x000000880000780c */ /* 0x040fe20000704270 */
[----:B------:R-:W-:Y:S01]  /*b6c0*/  @P5 STG.E.U16 desc[UR54][R6.64+0x10], R198 ;  /* 0x000010c606005986 */ /* 0x000fe2000c101536 */
[----:B------:R-:W-:Y:S01]  /*b6d0*/  ISETP.GT.AND P5, PT, R0, 0x80, P3 ;  /* 0x000000800000780c */ /* 0x000fe20001fa4270 */
[-C--:B------:R-:W-:Y:S01]  /*b6e0*/  FMUL R180, R180, R200.reuse ;  /* 0x000000c8b4b47220 */ /* 0x080fe20000400000 */
[----:B------:R-:W-:Y:S01]  /*b6f0*/  ISETP.GT.AND P3, PT, R0, 0x88, P3 ;  /* 0x000000880000780c */ /* 0x000fe20001f64270 */
[-C--:B------:R-:W-:Y:S01]  /*b700*/  FMUL R181, R181, R200.reuse ;  /* 0x000000c8b5b57220 */ /* 0x080fe20000400000 */
[----:B------:R-:W-:Y:S01]  /*b710*/  F2FP.BF16.F32.PACK_AB R177, RZ, R177 ;  /* 0x000000b1ffb1723e */ /* 0x000fe200000010ff */
[----:B------:R-:W-:Y:S01]  /*b720*/  FMUL R182, R182, R200 ;  /* 0x000000c8b6b67220 */ /* 0x000fe20000400000 */
[----:B------:R-:W-:Y:S01]  /*b730*/  F2FP.BF16.F32.PACK_AB R176, RZ, R176 ;  /* 0x000000b0ffb0723e */ /* 0x000fe200000010ff */
[----:B------:R-:W-:Y:S01]  /*b740*/  FMUL R183, R183, R200 ;  /* 0x000000c8b7b77220 */ /* 0x000fe20000400000 */
[----:B------:R-:W-:Y:S01]  /*b750*/  F2FP.BF16.F32.PACK_AB R178, RZ, R178 ;  /* 0x000000b2ffb2723e */ /* 0x000fe200000010ff */
[----:B------:R-:W-:Y:S01]  /*b760*/  @P4 STG.E.U16 desc[UR54][R14.64], R184 ;  /* 0x000000b80e004986 */ /* 0x000fe2000c101536 */
[----:B------:R-:W-:Y:S01]  /*b770*/  IADD3 R12, P4, R11, R14, RZ ;  /* 0x0000000e0b0c7210 */ /* 0x000fe20007f9e0ff */
[-C--:B------:R-:W-:Y:S01]  /*b780*/  FMUL R168, R168, R200.reuse ;  /* 0x000000c8a8a87220 */ /* 0x080fe20000400000 */
[----:B------:R-:W-:Y:S01]  /*b790*/  F2FP.BF16.F32.PACK_AB R179, RZ, R179 ;  /* 0x000000b3ffb3723e */ /* 0x000fe200000010ff */
[----:B------:R-:W-:Y:S01]  /*b7a0*/  @P5 STG.E.U16 desc[UR54][R14.64+0x2], R185 ;  /* 0x000002b90e005986 */ /* 0x000fe2000c101536 */
[C---:B------:R-:W-:Y:S01]  /*b7b0*/  ISETP.GT.AND P5, PT, R0.reuse, 0x80, P2 ;  /* 0x000000800000780c */ /* 0x040fe200017a4270 */
[--C-:B------:R-:W-:Y:S01]  /*b7c0*/  IMAD.X R13, R9, 0x1, R15.reuse, P4 ;  /* 0x00000001090d7824 */ /* 0x100fe200020e060f */
[C---:B------:R-:W-:Y:S01]  /*b7d0*/  ISETP.GT.AND P4, PT, R0.reuse, 0x80, P1 ;  /* 0x000000800000780c */ /* 0x040fe20000f84270 */
[-C--:B------:R-:W-:Y:S01]  /*b7e0*/  FMUL R169, R169, R200.reuse ;  /* 0x000000c8a9a97220 */ /* 0x080fe20000400000 */
[----:B------:R-:W-:Y:S01]  /*b7f0*/  ISETP.GT.AND P1, PT, R0, 0x88, P1 ;  /* 0x000000880000780c */ /* 0x000fe20000f24270 */
[-C--:B------:R-:W-:Y:S01]  /*b800*/  FMUL R170, R170, R200.reuse ;  /* 0x000000c8aaaa7220 */ /* 0x080fe20000400000 */
[----:B------:R-:W-:Y:S01]  /*b810*/  @P0 STG.E.U16 desc[UR54][R12.64], R186 ;  /* 0x000000ba0c000986 */ /* 0x000fe2000c101536 */
[----:B------:R-:W-:Y:S01]  /*b820*/  ISETP.GT.AND P0, PT, R3, 0x11, PT ;  /* 0x000000110300780c */ /* 0x000fe20003f04270 */
[----:B------:R-:W-:Y:S01]  /*b830*/  FMUL R171, R171, R200 ;  /* 0x000000c8abab7220 */ /* 0x000fe20000400000 */
[----:B------:R-:W-:Y:S01]  /*b840*/  F2FP.BF16.F32.PACK_AB R180, RZ, R180 ;  /* 0x000000b4ffb4723e */ /* 0x000fe200000010ff */
[----:B------:R-:W-:Y:S01]  /*b850*/  @P3 STG.E.U16 desc[UR54][R12.64+0x2], R187 ;  /* 0x000002bb0c003986 */ /* 0x000fe2000c101536 */
[----:B------:R-:W-:Y:S01]  /*b860*/  ISETP.GT.AND P3, PT, R0, 0x88, P2 ;  /* 0x000000880000780c */ /* 0x000fe20001764270 */
[-C--:B------:R-:W-:Y:S01]  /*b870*/  FMUL R172, R172, R200.reuse ;  /* 0x000000c8acac7220 */ /* 0x080fe20000400000 */
[----:B------:R-:W-:Y:S01]  /*b880*/  @P5 IMAD.MOV.U32 R20, RZ, RZ, R14 ;  /* 0x000000ffff145224 */ /* 0x000fe200078e000e */
[----:B------:R-:W-:Y:S01]  /*b890*/  ISETP.GT.AND P2, PT, R3, 0x10, PT ;  /* 0x000000100300780c */ /* 0x000fe20003f44270 */
[----:B------:R-:W-:Y:S01]  /*b8a0*/  @P5 IMAD.MOV.U32 R21, RZ, RZ, R15 ;  /* 0x000000ffff155224 */ /* 0x000fe200078e000f */
[----:B------:R-:W-:Y:S01]  /*b8b0*/  F2FP.BF16.F32.PACK_AB R181, RZ, R181 ;  /* 0x000000b5ffb5723e */ /* 0x000fe200000010ff */
[----:B------:R-:W-:Y:S01]  /*b8c0*/  FMUL R173, R173, R200 ;  /* 0x000000c8adad7220 */ /* 0x000fe20000400000 */
[----:B------:R-:W-:Y:S01]  /*b8d0*/  F2FP.BF16.F32.PACK_AB R182, RZ, R182 ;  /* 0x000000b6ffb6723e */ /* 0x000fe200000010ff */
[-C--:B------:R-:W-:Y:S01]  /*b8e0*/  FMUL R175, R175, R200.reuse ;  /* 0x000000c8afaf7220 */ /* 0x080fe20000400000 */
[----:B------:R-:W-:Y:S01]  /*b8f0*/  @P5 STG.E.U16 desc[UR54][R20.64+0x10], R188 ;  /* 0x000010bc14005986 */ /* 0x000fe2000c101536 */
[----:B------:R-:W-:Y:S01]  /*b900*/  ISETP.GT.AND P5, PT, R0, RZ, P0 ;  /* 0x000000ff0000720c */ /* 0x000fe200007a4270 */
[-C--:B------:R-:W-:Y:S01]  /*b910*/  FMUL R174, R174, R200.reuse ;  /* 0x000000c8aeae7220 */ /* 0x080fe20000400000 */
[----:B------:R-:W-:Y:S01]  /*b920*/  F2FP.BF16.F32.PACK_AB R183, RZ, R183 ;  /* 0x000000b7ffb7723e */ /* 0x000fe200000010ff */
[----:B------:R-:W-:Y:S01]  /*b930*/  @P4 STG.E.U16 desc[UR54][R14.64+0x12], R189 ;  /* 0x000012bd0e004986 */ /* 0x000fe2000c101536 */
[----:B------:R-:W-:Y:S01]  /*b940*/  ISETP.GT.AND P4, PT, R0, RZ, P2 ;  /* 0x000000ff0000720c */ /* 0x000fe20001784270 */
[----:B------:R-:W-:Y:S01]  /*b950*/  FMUL R160, R160, R200 ;  /* 0x000000c8a0a07220 */ /* 0x000fe20000400000 */
[----:B------:R-:W-:Y:S01]  /*b960*/  F2FP.BF16.F32.PACK_AB R168, RZ, R168 ;  /* 0x000000a8ffa8723e */ /* 0x000fe200000010ff */
[----:B------:R-:W-:Y:S01]  /*b970*/  @P3 STG.E.U16 desc[UR54][R12.64+0x10], R190 ;  /* 0x000010be0c003986 */ /* 0x000fe2000c101536 */
[C---:B------:R-:W-:Y:S01]  /*b980*/  ISETP.GT.AND P3, PT, R0.reuse, 0x8, P2 ;  /* 0x000000080000780c */ /* 0x040fe20001764270 */
[-C--:B------:R-:W-:Y:S01]  /*b990*/  FMUL R161, R161, R200.reuse ;  /* 0x000000c8a1a17220 */ /* 0x080fe20000400000 */
[----:B------:R-:W-:Y:S01]  /*b9a0*/  F2FP.BF16.F32.PACK_AB R169, RZ, R169 ;  /* 0x000000a9ffa9723e */ /* 0x000fe200000010ff */
[----:B------:R0:W-:Y:S01]  /*b9b0*/  @P1 STG.E.U16 desc[UR54][R12.64+0x12], R191 ;  /* 0x000012bf0c001986 */ /* 0x0001e2000c101536 */
[----:B------:R-:W-:Y:S01]  /*b9c0*/  ISETP.GT.AND P1, PT, R3, 0x18, PT ;  /* 0x000000180300780c */ /* 0x000fe20003f24270 */
[----:B------:R-:W-:Y:S01]  /*b9d0*/  FMUL R163, R163, R200 ;  /* 0x000000c8a3a37220 */ /* 0x000fe20000400000 */
[----:B------:R-:W-:Y:S01]  /*b9e0*/  F2FP.BF16.F32.PACK_AB R170, RZ, R170 ;  /* 0x000000aaffaa723e */ /* 0x000fe200000010ff */
[----:B------:R1:W-:Y:S01]  /*b9f0*/  @P5 STG.E.U16 desc[UR54][R4.64+0x22], R177 ;  /* 0x000022b104005986 */ /* 0x0003e2000c101536 */
[----:B------:R-:W-:Y:S01]  /*ba00*/  ISETP.GT.AND P5, PT, R0, 0x8, P0 ;  /* 0x000000080000780c */ /* 0x000fe200007a4270 */
[-C--:B------:R-:W-:Y:S01]  /*ba10*/  FMUL R162, R162, R200.reuse ;  /* 0x000000c8a2a27220 */ /* 0x080fe20000400000 */
[----:B------:R-:W-:Y:S01]  /*ba20*/  F2FP.BF16.F32.PACK_AB R171, RZ, R171 ;  /* 0x000000abffab723e */ /* 0x000fe200000010ff */
[----:B------:R1:W-:Y:S01]  /*ba30*/  @P4 STG.E.U16 desc[UR54][R4.64+0x20], R176 ;  /* 0x000020b004004986 */ /* 0x0003e2000c101536 */
[----:B------:R-:W-:Y:S01]  /*ba40*/  ISETP.GT.AND P4, PT, R0, RZ, P1 ;  /* 0x000000ff0000720c */ /* 0x000fe20000f84270 */
[----:B------:R-:W-:Y:S01]  /*ba50*/  FMUL R164, R164, R200 ;  /* 0x000000c8a4a47220 */ /* 0x000fe20000400000 */
[----:B------:R-:W-:Y:S01]  /*ba60*/  F2FP.BF16.F32.PACK_AB R172, RZ, R172 ;  /* 0x000000acffac723e */ /* 0x000fe200000010ff */
[----:B------:R1:W-:Y:S01]  /*ba70*/  @P3 STG.E.U16 desc[UR54][R6.64+0x20], R178 ;  /* 0x000020b206003986 */ /* 0x0003e2000c101536 */
[----:B------:R-:W-:Y:S01]  /*ba80*/  ISETP.GT.AND P3, PT, R3, 0x19, PT ;  /* 0x000000190300780c */ /* 0x000fe20003f64270 */
[----:B0-----:R-:W-:Y:S01]  /*ba90*/  IMAD.WIDE.U32 R12, R206, 0xf0, R6 ;  /* 0x000000f0ce0c7825 */ /* 0x001fe200078e0006 */
[----:B------:R-:W-:-:S03]  /*baa0*/  F2FP.BF16.F32.PACK_AB R173, RZ, R173 ;  /* 0x000000adffad723e */ /* 0x000fc600000010ff */
[----:B------:R-:W-:Y:S01]  /*bab0*/  FMUL R165, R165, R200 ;  /* 0x000000c8a5a57220 */ /* 0x000fe20000400000 */
[----:B------:R-:W-:Y:S01]  /*bac0*/  F2FP.BF16.F32.PACK_AB R175, RZ, R175 ;  /* 0x000000afffaf723e */ /* 0x000fe200000010ff */
[----:B------:R1:W-:Y:S01]  /*bad0*/  @P5 STG.E.U16 desc[UR54][R6.64+0x22], R179 ;  /* 0x000022b306005986 */ /* 0x0003e2000c101536 */
[C---:B------:R-:W-:Y:S01]  /*bae0*/  ISETP.GT.AND P5, PT, R0.reuse, RZ, P3 ;  /* 0x000000ff0000720c */ /* 0x040fe20001fa4270 */
[----:B------:R-:W-:Y:S01]  /*baf0*/  IMAD.IADD R13, R207, 0x1, R13 ;  /* 0x00000001cf0d7824 */ /* 0x000fe200078e020d */
[----:B------:R-:W-:Y:S01]  /*bb00*/  F2FP.BF16.F32.PACK_AB R174, RZ, R174 ;  /* 0x000000aeffae723e */ /* 0x000fe200000010ff */
[----:B------:R1:W-:Y:S01]  /*bb10*/  @P4 STG.E.U16 desc[UR54][R4.64+0x30], R180 ;  /* 0x000030b404004986 */ /* 0x0003e2000c101536 */
[----:B------:R-:W-:Y:S01]  /*bb20*/  ISETP.GT.AND P4, PT, R0, 0x8, P1 ;  /* 0x000000080000780c */ /* 0x000fe20000f84270 */
[----:B------:R-:W-:Y:S01]  /*bb30*/  FMUL R166, R166, R200 ;  /* 0x000000c8a6a67220 */ /* 0x000fe20000400000 */
[----:B------:R-:W-:Y:S01]  /*bb40*/  F2FP.BF16.F32.PACK_AB R160, RZ, R160 ;  /* 0x000000a0ffa0723e */ /* 0x000fe200000010ff */
[-C--:B------:R-:W-:Y:S01]  /*bb50*/  FMUL R167, R167, R200.reuse ;  /* 0x000000c8a7a77220 */ /* 0x080fe20000400000 */
[----:B------:R-:W-:Y:S01]  /*bb60*/  F2FP.BF16.F32.PACK_AB R161, RZ, R161 ;  /* 0x000000a1ffa1723e */ /* 0x000fe200000010ff */
[-C--:B------:R-:W-:Y:S01]  /*bb70*/  FMUL R152, R152, R200.reuse ;  /* 0x000000c898987220 */ /* 0x080fe20000400000 */
[----:B------:R-:W-:Y:S01]  /*bb80*/  F2FP.BF16.F32.PACK_AB R163, RZ, R163 ;  /* 0x000000a3ffa3723e */ /* 0x000fe200000010ff */
[----:B------:R-:W-:Y:S01]  /*bb90*/  FMUL R153, R153, R200 ;  /* 0x000000c899997220 */ /* 0x000fe20000400000 */
[----:B------:R-:W-:Y:S01]  /*bba0*/  F2FP.BF16.F32.PACK_AB R162, RZ, R162 ;  /* 0x000000a2ffa2723e */ /* 0x000fe200000010ff */
[----:B------:R1:W-:Y:S01]  /*bbb0*/  @P5 STG.E.U16 desc[UR54][R4.64+0x32], R181 ;  /* 0x000032b504005986 */ /* 0x0003e2000c101536 */
[----:B------:R-:W-:Y:S01]  /*bbc0*/  ISETP.GT.AND P5, PT, R0, 0x8, P3 ;  /* 0x000000080000780c */ /* 0x000fe20001fa4270 */
[----:B------:R-:W-:Y:S01]  /*bbd0*/  FMUL R154, R154, R200 ;  /* 0x000000c89a9a7220 */ /* 0x000fe20000400000 */
[----:B------:R-:W-:Y:S01]  /*bbe0*/  F2FP.BF16.F32.PACK_AB R164, RZ, R164 ;  /* 0x000000a4ffa4723e */ /* 0x000fe200000010ff */
[----:B------:R1:W-:Y:S01]  /*bbf0*/  @P4 STG.E.U16 desc[UR54][R6.64+0x30], R182 ;  /* 0x000030b606004986 */ /* 0x0003e2000c101536 */
[C---:B------:R-:W-:Y:S01]  /*bc00*/  ISETP.GT.AND P4, PT, R0.reuse, 0x80, P2 ;  /* 0x000000800000780c */ /* 0x040fe20001784270 */
        /* <DEDUP_REMOVED lines=8> */
[----:B------:R1:W-:Y:S01]  /*bc90*/  @P5 STG.E.U16 desc[UR54][R6.64+0x32], R183 ;  /* 0x000032b706005986 */ /* 0x0003e2000c101536 */
[----:B------:R-:W-:Y:S01]  /*bca0*/  IADD3 R8, P5, R11, R12, RZ ;  /* 0x0000000c0b087210 */ /* 0x000fe20007fbe0ff */
[----:B------:R-:W-:Y:S01]  /*bcb0*/  FMUL R159, R159, R200 ;  /* 0x000000c89f9f7220 */ /* 0x000fe20000400000 */
[----:B------:R-:W-:Y:S01]  /*bcc0*/  F2FP.BF16.F32.PACK_AB R152, RZ, R152 ;  /* 0x00000098ff98723e */ /* 0x000fe200000010ff */
[----:B------:R1:W-:Y:S01]  /*bcd0*/  @P4 STG.E.U16 desc[UR54][R12.64+0x20], R168 ;  /* 0x000020a80c004986 */ /* 0x0003e2000c101536 */
[C---:B------:R-:W-:Y:S01]  /*bce0*/  ISETP.GT.AND P4, PT, R0.reuse, 0x80, P0 ;  /* 0x000000800000780c */ /* 0x040fe20000784270 */
[----:B------:R-:W-:Y:S01]  /*bcf0*/  IMAD.X R9, R9, 0x1, R13, P5 ;  /* 0x0000000109097824 */ /* 0x000fe200028e060d */
[----:B------:R-:W-:Y:S01]  /*bd00*/  ISETP.GT.AND P0, PT, R0, 0x88, P0 ;  /* 0x000000880000780c */ /* 0x000fe20000704270 */
[-C--:B------:R-:W-:Y:S01]  /*bd10*/  FMUL R144, R144, R200.reuse ;  /* 0x000000c890907220 */ /* 0x080fe20000400000 */
[----:B------:R-:W-:Y:S01]  /*bd20*/  F2FP.BF16.F32.PACK_AB R153, RZ, R153 ;  /* 0x00000099ff99723e */ /* 0x000fe200000010ff */
        /* <DEDUP_REMOVED lines=9> */
[C---:B------:R-:W-:Y:S01]  /*bdc0*/  ISETP.GT.AND P4, PT, R0.reuse, 0x80, P1 ;  /* 0x000000800000780c */ /* 0x040fe20000f84270 */
[-C--:B------:R-:W-:Y:S01]  /*bdd0*/  FMUL R149, R149, R200.reuse ;  /* 0x000000c895957220 */ /* 0x080fe20000400000 */
[C---:B------:R-:W-:Y:S01]  /*bde0*/  ISETP.GT.AND P1, PT, R0.reuse, 0x88, P1 ;  /* 0x000000880000780c */ /* 0x040fe20000f24270 */
[----:B------:R1:W-:Y:S01]  /*bdf0*/  @P2 STG.E.U16 desc[UR54][R8.64+0x20], R170 ;  /* 0x000020aa08002986 */ /* 0x0003e2000c101536 */
[----:B------:R-:W-:Y:S01]  /*be00*/  ISETP.GT.AND P2, PT, R0, 0x80, P3 ;  /* 0x000000800000780c */ /* 0x000fe20001f44270 */
[----:B------:R-:W-:Y:S01]  /*be10*/  FMUL R150, R150, R200 ;  /* 0x000000c896967220 */ /* 0x000fe20000400000 */
[----:B------:R-:W-:Y:S01]  /*be20*/  ISETP.GT.AND P3, PT, R0, 0x88, P3 ;  /* 0x000000880000780c */ /* 0x000fe20001f64270 */
[----:B------:R1:W-:Y:S01]  /*be30*/  @P0 STG.E.U16 desc[UR54][R8.64+0x22], R171 ;  /* 0x000022ab08000986 */ /* 0x0003e2000c101536 */
[----:B------:R-:W-:Y:S01]  /*be40*/  F2FP.BF16.F32.PACK_AB R158, RZ, R158 ;  /* 0x0000009eff9e723e */ /* 0x000fe200000010ff */
[-C--:B------:R-:W-:Y:S01]  /*be50*/  FMUL R151, R151, R200.reuse ;  /* 0x000000c897977220 */ /* 0x080fe20000400000 */
[----:B------:R-:W-:Y:S01]  /*be60*/  F2FP.BF16.F32.PACK_AB R159, RZ, R159 ;  /* 0x0000009fff9f723e */ /* 0x000fe200000010ff */
[----:B------:R-:W-:Y:S01]  /*be70*/  FMUL R136, R136, R200 ;  /* 0x000000c888887220 */ /* 0x000fe20000400000 */
[----:B------:R-:W-:Y:S01]  /*be80*/  F2FP.BF16.F32.PACK_AB R144, RZ, R144 ;  /* 0x00000090ff90723e */ /* 0x000fe200000010ff */
[----:B------:R1:W-:Y:S01]  /*be90*/  @P4 STG.E.U16 desc[UR54][R12.64+0x30], R172 ;  /* 0x000030ac0c004986 */ /* 0x0003e2000c101536 */
[----:B------:R-:W-:Y:S01]  /*bea0*/  F2FP.BF16.F32.PACK_AB R145, RZ, R145 ;  /* 0x00000091ff91723e */ /* 0x000fe200000010ff */
[-C--:B------:R-:W-:Y:S01]  /*beb0*/  FMUL R137, R137, R200.reuse ;  /* 0x000000c889897220 */ /* 0x080fe20000400000 */
[----:B------:R-:W-:Y:S01]  /*bec0*/  F2FP.BF16.F32.PACK_AB R147, RZ, R147 ;  /* 0x00000093ff93723e */ /* 0x000fe200000010ff */
[----:B------:R1:W-:Y:S01]  /*bed0*/  @P2 STG.E.U16 desc[UR54][R12.64+0x32], R173 ;  /* 0x000032ad0c002986 */ /* 0x0003e2000c101536 */
[C---:B------:R-:W-:Y:S01]  /*bee0*/  ISETP.GT.AND P2, PT, R3.reuse, 0x21, PT ;  /* 0x000000210300780c */ /* 0x040fe20003f44270 */
[----:B------:R-:W-:Y:S01]  /*bef0*/  FMUL R138, R138, R200 ;  /* 0x000000c88a8a7220 */ /* 0x000fe20000400000 */
[----:B------:R-:W-:Y:S01]  /*bf00*/  F2FP.BF16.F32.PACK_AB R146, RZ, R146 ;  /* 0x00000092ff92723e */ /* 0x000fe200000010ff */
[----:B------:R1:W-:Y:S01]  /*bf10*/  @P3 STG.E.U16 desc[UR54][R8.64+0x32], R175 ;  /* 0x000032af08003986 */ /* 0x0003e2000c101536 */
[----:B------:R-:W-:Y:S01]  /*bf20*/  ISETP.GT.AND P3, PT, R3, 0x20, PT ;  /* 0x000000200300780c */ /* 0x000fe20003f64270 */
[-C--:B------:R-:W-:Y:S01]  /*bf30*/  FMUL R139, R139, R200.reuse ;  /* 0x000000c88b8b7220 */ /* 0x080fe20000400000 */
[C---:B------:R-:W-:Y:S01]  /*bf40*/  ISETP.GT.AND P4, PT, R0.reuse, RZ, P2 ;  /* 0x000000ff0000720c */ /* 0x040fe20001784270 */
[----:B------:R1:W-:Y:S01]  /*bf50*/  @P1 STG.E.U16 desc[UR54][R8.64+0x30], R174 ;  /* 0x000030ae08001986 */ /* 0x0003e2000c101536 */
[C---:B------:R-:W-:Y:S01]  /*bf60*/  ISETP.GT.AND P0, PT, R0.reuse, RZ, P3 ;  /* 0x000000ff0000720c */ /* 0x040fe20001f04270 */
[-C--:B------:R-:W-:Y:S01]  /*bf70*/  FMUL R141, R141, R200.reuse ;  /* 0x000000c88d8d7220 */ /* 0x080fe20000400000 */
[----:B------:R-:W-:Y:S01]  /*bf80*/  ISETP.GT.AND P1, PT, R0, 0x8, P2 ;  /* 0x000000080000780c */ /* 0x000fe20001724270 */
[-C--:B------:R-:W-:Y:S01]  /*bf90*/  FMUL R140, R140, R200.reuse ;  /* 0x000000c88c8c7220 */ /* 0x080fe20000400000 */
[----:B------:R-:W-:Y:S01]  /*bfa0*/  ISETP.GT.AND P5, PT, R0, 0x8, P3 ;  /* 0x000000080000780c */ /* 0x000fe20001fa4270 */
[----:B------:R-:W-:Y:S01]  /*bfb0*/  FMUL R142, R142, R200 ;  /* 0x000000c88e8e7220 */ /* 0x000fe20000400000 */
[----:B------:R-:W-:Y:S01]  /*bfc0*/  F2FP.BF16.F32.PACK_AB R148, RZ, R148 ;  /* 0x00000094ff94723e */ /* 0x000fe200000010ff */
[-C--:B------:R-:W-:Y:S01]  /*bfd0*/  FMUL R143, R143, R200.reuse ;  /* 0x000000c88f8f7220 */ /* 0x080fe20000400000 */
[----:B------:R-:W-:Y:S01]  /*bfe0*/  F2FP.BF16.F32.PACK_AB R149, RZ, R149 ;  /* 0x00000095ff95723e */ /* 0x000fe200000010ff */
[----:B------:R-:W-:Y:S01]  /*bff0*/  FMUL R128, R128, R200 ;  /* 0x000000c880807220 */ /* 0x000fe20000400000 */
[----:B------:R-:W-:Y:S01]  /*c000*/  F2FP.BF16.F32.PACK_AB R150, RZ, R150 ;  /* 0x00000096ff96723e */ /* 0x000fe200000010ff */
[----:B------:R1:W-:Y:S01]  /*c010*/  @P4 STG.E.U16 desc[UR54][R4.64+0x42], R161 ;  /* 0x000042a104004986 */ /* 0x0003e2000c101536 */
[----:B------:R-:W-:Y:S01]  /*c020*/  F2FP.BF16.F32.PACK_AB R151, RZ, R151 ;  /* 0x00000097ff97723e */ /* 0x000fe200000010ff */
[----:B------:R-:W-:Y:S01]  /*c030*/  FMUL R129, R129, R200 ;  /* 0x000000c881817220 */ /* 0x000fe20000400000 */
[----:B------:R-:W-:Y:S01]  /*c040*/  F2FP.BF16.F32.PACK_AB R136, RZ, R136 ;  /* 0x00000088ff88723e */ /* 0x000fe200000010ff */
[----:B------:R1:W-:Y:S01]  /*c050*/  @P0 STG.E.U16 desc[UR54][R4.64+0x40], R160 ;  /* 0x000040a004000986 */ /* 0x0003e2000c101536 */
[----:B------:R-:W-:Y:S01]  /*c060*/  ISETP.GT.AND P0, PT, R3, 0x28, PT ;  /* 0x000000280300780c */ /* 0x000fe20003f04270 */
[-C--:B------:R-:W-:Y:S01]  /*c070*/  FMUL R131, R131, R200.reuse ;  /* 0x000000c883837220 */ /* 0x080fe20000400000 */
[----:B------:R-:W-:Y:S01]  /*c080*/  F2FP.BF16.F32.PACK_AB R137, RZ, R137 ;  /* 0x00000089ff89723e */ /* 0x000fe200000010ff */
[----:B------:R1:W-:Y:S01]  /*c090*/  @P1 STG.E.U16 desc[UR54][R6.64+0x42], R163 ;  /* 0x000042a306001986 */ /* 0x0003e2000c101536 */
[----:B------:R-:W-:Y:S01]  /*c0a0*/  ISETP.GT.AND P1, PT, R3, 0x29, PT ;  /* 0x000000290300780c */ /* 0x000fe20003f24270 */
[----:B------:R-:W-:Y:S01]  /*c0b0*/  FMUL R130, R130, R200 ;  /* 0x000000c882827220 */ /* 0x000fe20000400000 */
[----:B------:R-:W-:Y:S01]  /*c0c0*/  F2FP.BF16.F32.PACK_AB R138, RZ, R138 ;  /* 0x0000008aff8a723e */ /* 0x000fe200000010ff */
[----:B------:R1:W-:Y:S01]  /*c0d0*/  @P5 STG.E.U16 desc[UR54][R6.64+0x40], R162 ;  /* 0x000040a206005986 */ /* 0x0003e2000c101536 */
[----:B------:R-:W-:Y:S01]  /*c0e0*/  ISETP.GT.AND P5, PT, R0, RZ, P0 ;  /* 0x000000ff0000720c */ /* 0x000fe200007a4270 */
[-C--:B------:R-:W-:Y:S01]  /*c0f0*/  FMUL R132, R132, R200.reuse ;  /* 0x000000c884847220 */ /* 0x080fe20000400000 */
[----:B------:R-:W-:Y:S01]  /*c100*/  ISETP.GT.AND P4, PT, R0, RZ, P1 ;  /* 0x000000ff0000720c */ /* 0x000fe20000f84270 */
[-C--:B------:R-:W-:Y:S01]  /*c110*/  FMUL R133, R133, R200.reuse ;  /* 0x000000c885857220 */ /* 0x080fe20000400000 */
[----:B------:R-:W-:Y:S01]  /*c120*/  F2FP.BF16.F32.PACK_AB R139, RZ, R139 ;  /* 0x0000008bff8b723e */ /* 0x000fe200000010ff */
[-C--:B------:R-:W-:Y:S01]  /*c130*/  FMUL R134, R134, R200.reuse ;  /* 0x000000c886867220 */ /* 0x080fe20000400000 */
[----:B------:R-:W-:Y:S01]  /*c140*/  F2FP.BF16.F32.PACK_AB R141, RZ, R141 ;  /* 0x0000008dff8d723e */ /* 0x000fe200000010ff */
[----:B------:R-:W-:Y:S01]  /*c150*/  FMUL R135, R135, R200 ;  /* 0x000000c887877220 */ /* 0x000fe20000400000 */
[----:B------:R-:W-:Y:S01]  /*c160*/  F2FP.BF16.F32.PACK_AB R140, RZ, R140 ;  /* 0x0000008cff8c723e */ /* 0x000fe200000010ff */
[----:B------:R-:W-:Y:S01]  /*c170*/  FMUL R120, R120, R200 ;  /* 0x000000c878787220 */ /* 0x000fe20000400000 */
[----:B------:R-:W-:Y:S01]  /*c180*/  F2FP.BF16.F32.PACK_AB R142, RZ, R142 ;  /* 0x0000008eff8e723e */ /* 0x000fe200000010ff */
[-C--:B------:R-:W-:Y:S01]  /*c190*/  FMUL R121, R121, R200.reuse ;  /* 0x000000c879797220 */ /* 0x080fe20000400000 */
[----:B------:R-:W-:Y:S01]  /*c1a0*/  F2FP.BF16.F32.PACK_AB R143, RZ, R143 ;  /* 0x0000008fff8f723e */ /* 0x000fe200000010ff */
[----:B------:R1:W-:Y:S01]  /*c1b0*/  @P5 STG.E.U16 desc[UR54][R4.64+0x50], R164 ;  /* 0x000050a404005986 */ /* 0x0003e2000c101536 */
[----:B------:R-:W-:Y:S01]  /*c1c0*/  ISETP.GT.AND P5, PT, R0, 0x8, P0 ;  /* 0x000000080000780c */ /* 0x000fe200007a4270 */
[----:B------:R-:W-:Y:S01]  /*c1d0*/  FMUL R122, R122, R200 ;  /* 0x000000c87a7a7220 */ /* 0x000fe20000400000 */
[----:B------:R-:W-:Y:S01]  /*c1e0*/  F2FP.BF16.F32.PACK_AB R128, RZ, R128 ;  /* 0x00000080ff80723e */ /* 0x000fe200000010ff */
[----:B------:R1:W-:Y:S01]  /*c1f0*/  @P4 STG.E.U16 desc[UR54][R4.64+0x52], R165 ;  /* 0x000052a504004986 */ /* 0x0003e2000c101536 */
[----:B------:R-:W-:Y:S01]  /*c200*/  ISETP.GT.AND P4, PT, R0, 0x8, P1 ;  /* 0x000000080000780c */ /* 0x000fe20000f84270 */
        /* <DEDUP_REMOVED lines=34> */
[----:B------:R1:W-:Y:S01]  /*c430*/  @P2 STG.E.U16 desc[UR54][R8.64+0x42], R155 ;  /* 0x0000429b08002986 */ /* 0x0003e2000c101536 */
[----:B------:R-:W-:Y:S01]  /*c440*/  ISETP.GT.AND P2, PT, R3, 0x31, PT ;  /* 0x000000310300780c */ /* 0x000fe20003f44270 */
[----:B------:R-:W-:Y:S01]  /*c450*/  FMUL R119, R119, R200 ;  /* 0x000000c877777220 */ /* 0x000fe20000400000 */
[----:B------:R-:W-:Y:S01]  /*c460*/  F2FP.BF16.F32.PACK_AB R122, RZ, R122 ;  /* 0x0000007aff7a723e */ /* 0x000fe200000010ff */
[-C--:B------:R-:W-:Y:S01]  /*c470*/  FMUL R104, R104, R200.reuse ;  /* 0x000000c868687220 */ /* 0x080fe20000400000 */
[----:B------:R-:W-:Y:S01]  /*c480*/  F2FP.BF16.F32.PACK_AB R123, RZ, R123 ;  /* 0x0000007bff7b723e */ /* 0x000fe200000010ff */
[----:B------:R1:W-:Y:S01]  /*c490*/  @P4 STG.E.U16 desc[UR54][R12.64+0x50], R156 ;  /* 0x0000509c0c004986 */ /* 0x0003e2000c101536 */
[----:B------:R-:W-:Y:S01]  /*c4a0*/  ISETP.GT.AND P4, PT, R0, RZ, P2 ;  /* 0x000000ff0000720c */ /* 0x000fe20001784270 */
[-C--:B------:R-:W-:Y:S01]  /*c4b0*/  FMUL R105, R105, R200.reuse ;  /* 0x000000c869697220 */ /* 0x080fe20000400000 */
[----:B------:R-:W-:Y:S01]  /*c4c0*/  F2FP.BF16.F32.PACK_AB R125, RZ, R125 ;  /* 0x0000007dff7d723e */ /* 0x000fe200000010ff */
[----:B------:R1:W-:Y:S01]  /*c4d0*/  @P3 STG.E.U16 desc[UR54][R12.64+0x52], R157 ;  /* 0x0000529d0c003986 */ /* 0x0003e2000c101536 */
[----:B------:R-:W-:Y:S01]  /*c4e0*/  ISETP.GT.AND P3, PT, R3, 0x30, PT ;  /* 0x000000300300780c */ /* 0x000fe20003f64270 */
[----:B------:R-:W-:Y:S01]  /*c4f0*/  FMUL R106, R106, R200 ;  /* 0x000000c86a6a7220 */ /* 0x000fe20000400000 */
[----:B------:R-:W-:Y:S01]  /*c500*/  F2FP.BF16.F32.PACK_AB R124, RZ, R124 ;  /* 0x0000007cff7c723e */ /* 0x000fe200000010ff */
[----:B------:R1:W-:Y:S01]  /*c510*/  @P0 STG.E.U16 desc[UR54][R8.64+0x50], R158 ;  /* 0x0000509e08000986 */ /* 0x0003e2000c101536 */
[C---:B------:R-:W-:Y:S01]  /*c520*/  ISETP.GT.AND P0, PT, R0.reuse, RZ, P3 ;  /* 0x000000ff0000720c */ /* 0x040fe20001f04270 */
[-C--:B------:R-:W-:Y:S01]  /*c530*/  FMUL R107, R107, R200.reuse ;  /* 0x000000c86b6b7220 */ /* 0x080fe20000400000 */
[C---:B------:R-:W-:Y:S01]  /*c540*/  ISETP.GT.AND P5, PT, R0.reuse, 0x8, P3 ;  /* 0x000000080000780c */ /* 0x040fe20001fa4270 */
[----:B------:R1:W-:Y:S01]  /*c550*/  @P1 STG.E.U16 desc[UR54][R8.64+0x52], R159 ;  /* 0x0000529f08001986 */ /* 0x0003e2000c101536 */
[----:B------:R-:W-:Y:S01]  /*c560*/  ISETP.GT.AND P1, PT, R0, 0x8, P2 ;  /* 0x000000080000780c */ /* 0x000fe20001724270 */
[----:B------:R-:W-:Y:S01]  /*c570*/  FMUL R109, R109, R200 ;  /* 0x000000c86d6d7220 */ /* 0x000fe20000400000 */
[----:B------:R-:W-:Y:S01]  /*c580*/  F2FP.BF16.F32.PACK_AB R126, RZ, R126 ;  /* 0x0000007eff7e723e */ /* 0x000fe200000010ff */
[----:B------:R1:W-:Y:S01]  /*c590*/  @P4 STG.E.U16 desc[UR54][R4.64+0x62], R145 ;  /* 0x0000629104004986 */ /* 0x0003e2000c101536 */
[----:B------:R-:W-:Y:S01]  /*c5a0*/  F2FP.BF16.F32.PACK_AB R127, RZ, R127 ;  /* 0x0000007fff7f723e */ /* 0x000fe200000010ff */
[----:B------:R-:W-:Y:S01]  /*c5b0*/  FMUL R108, R108, R200 ;  /* 0x000000c86c6c7220 */ /* 0x000fe20000400000 */
[----:B------:R-:W-:Y:S01]  /*c5c0*/  F2FP.BF16.F32.PACK_AB R112, RZ, R112 ;  /* 0x00000070ff70723e */ /* 0x000fe200000010ff */
[-C--:B------:R-:W-:Y:S01]  /*c5d0*/  FMUL R110, R110, R200.reuse ;  /* 0x000000c86e6e7220 */ /* 0x080fe20000400000 */
        /* <DEDUP_REMOVED lines=12> */
[----:B------:R-:W-:Y:S01]  /*c6a0*/  ISETP.GT.AND P4, PT, R0, RZ, P1 ;  /* 0x000000ff0000720c */ /* 0x000fe20000f84270 */
        /* <DEDUP_REMOVED lines=54> */
[----:B------:R-:W-:Y:S01]  /*ca10*/  FMUL R85, R85, R200 ;  /* 0x000000c855557220 */ /* 0x000fe20000400000 */
        /* <DEDUP_REMOVED lines=19> */
[-C--:B------:R-:W-:Y:S01]  /*cb50*/  FMUL R74, R74, R200.reuse ;  /* 0x000000c84a4a7220 */ /* 0x080fe20000400000 */
        /* <DEDUP_REMOVED lines=9> */
[-C--:B------:R-:W-:Y:S01]  /*cbf0*/  FMUL R76, R76, R200.reuse ;  /* 0x000000c84c4c7220 */ /* 0x080fe20000400000 */
[----:B------:R-:W-:Y:S01]  /*cc00*/  F2FP.BF16.F32.PACK_AB R93, RZ, R93 ;  /* 0x0000005dff5d723e */ /* 0x000fe200000010ff */
[----:B------:R1:W-:Y:S01]  /*cc10*/  @P5 STG.E.U16 desc[UR54][R6.64+0x80], R130 ;  /* 0x0000808206005986 */ /* 0x0003e2000c101536 */
[----:B------:R-:W-:Y:S01]  /*cc20*/  ISETP.GT.AND P5, PT, R0, RZ, P0 ;  /* 0x000000ff0000720c */ /* 0x000fe200007a4270 */
[-C--:B------:R-:W-:Y:S01]  /*cc30*/  FMUL R78, R78, R200.reuse ;  /* 0x000000c84e4e7220 */ /* 0x080fe20000400000 */
[----:B------:R-:W-:Y:S01]  /*cc40*/  ISETP.GT.AND P4, PT, R0, RZ, P1 ;  /* 0x000000ff0000720c */ /* 0x000fe20000f84270 */
[----:B------:R-:W-:Y:S01]  /*cc50*/  FMUL R79, R79, R200 ;  /* 0x000000c84f4f7220 */ /* 0x000fe20000400000 */
[----:B------:R-:W-:Y:S01]  /*cc60*/  F2FP.BF16.F32.PACK_AB R92, RZ, R92 ;  /* 0x0000005cff5c723e */ /* 0x000fe200000010ff */
        /* <DEDUP_REMOVED lines=8> */
[----:B------:R1:W-:Y:S01]  /*ccf0*/  @P5 STG.E.U16 desc[UR54][R4.64+0x90], R132 ;  /* 0x0000908404005986 */ /* 0x0003e2000c101536 */
[----:B------:R-:W-:Y:S01]  /*cd00*/  ISETP.GT.AND P5, PT, R0, 0x8, P0 ;  /* 0x000000080000780c */ /* 0x000fe200007a4270 */
[-C--:B------:R-:W-:Y:S01]  /*cd10*/  FMUL R68, R68, R200.reuse ;  /* 0x000000c844447220 */ /* 0x080fe20000400000 */
[----:B------:R-:W-:Y:S01]  /*cd20*/  F2FP.BF16.F32.PACK_AB R83, RZ, R83 ;  /* 0x00000053ff53723e */ /* 0x000fe200000010ff */
[----:B------:R1:W-:Y:S01]  /*cd30*/  @P4 STG.E.U16 desc[UR54][R4.64+0x92], R133 ;  /* 0x0000928504004986 */ /* 0x0003e2000c101536 */
[----:B------:R-:W-:Y:S01]  /*cd40*/  ISETP.GT.AND P4, PT, R0, 0x8, P1 ;  /* 0x000000080000780c */ /* 0x000fe20000f84270 */
        /* <DEDUP_REMOVED lines=33> */
[C---:B------:R-:W-:Y:S01]  /*cf60*/  ISETP.GT.AND P1, PT, R0.reuse, 0x88, P1 ;  /* 0x000000880000780c */ /* 0x040fe20000f24270 */
[----:B------:R1:W-:Y:S01]  /*cf70*/  @P2 STG.E.U16 desc[UR54][R8.64+0x82], R123 ;  /* 0x0000827b08002986 */ /* 0x0003e2000c101536 */
[----:B------:R-:W-:Y:S01]  /*cf80*/  ISETP.GT.AND P2, PT, R3, 0x51, PT ;  /* 0x000000510300780c */ /* 0x000fe20003f44270 */
[-C--:B------:R-:W-:Y:S01]  /*cf90*/  FMUL R49, R49, R200.reuse ;  /* 0x000000c831317220 */ /* 0x080fe20000400000 */
[----:B------:R-:W-:Y:S01]  /*cfa0*/  F2FP.BF16.F32.PACK_AB R77, RZ, R77 ;  /* 0x0000004dff4d723e */ /* 0x000fe200000010ff */
[----:B------:R-:W-:Y:S01]  /*cfb0*/  FMUL R51, R51, R200 ;  /* 0x000000c833337220 */ /* 0x000fe20000400000 */
[----:B------:R-:W-:Y:S01]  /*cfc0*/  F2FP.BF16.F32.PACK_AB R76, RZ, R76 ;  /* 0x0000004cff4c723e */ /* 0x000fe200000010ff */
[----:B------:R1:W-:Y:S01]  /*cfd0*/  @P4 STG.E.U16 desc[UR54][R12.64+0x90], R124 ;  /* 0x0000907c0c004986 */ /* 0x0003e2000c101536 */
[----:B------:R-:W-:Y:S01]  /*cfe0*/  ISETP.GT.AND P4, PT, R0, RZ, P2 ;  /* 0x000000ff0000720c */ /* 0x000fe20001784270 */
[----:B------:R-:W-:Y:S01]  /*cff0*/  FMUL R50, R50, R200 ;  /* 0x000000c832327220 */ /* 0x000fe20000400000 */
[----:B------:R-:W-:Y:S01]  /*d000*/  F2FP.BF16.F32.PACK_AB R78, RZ, R78 ;  /* 0x0000004eff4e723e */ /* 0x000fe200000010ff */
[----:B------:R1:W-:Y:S01]  /*d010*/  @P3 STG.E.U16 desc[UR54][R12.64+0x92], R125 ;  /* 0x0000927d0c003986 */ /* 0x0003e2000c101536 */
[----:B------:R-:W-:Y:S01]  /*d020*/  ISETP.GT.AND P3, PT, R3, 0x50, PT ;  /* 0x000000500300780c */ /* 0x000fe20003f64270 */
[-C--:B------:R-:W-:Y:S01]  /*d030*/  FMUL R52, R52, R200.reuse ;  /* 0x000000c834347220 */ /* 0x080fe20000400000 */
        /* <DEDUP_REMOVED lines=54> */
[C---:B------:R-:W-:Y:S01]  /*d3a0*/  ISETP.GT.AND P3, PT, R0.reuse, 0x88, P3 ;  /* 0x000000880000780c */ /* 0x040fe20001f64270 */
[----:B------:R1:W-:Y:S01]  /*d3b0*/  @P4 STG.E.U16 desc[UR54][R6.64+0xb2], R119 ;  /* 0x0000b27706004986 */ /* 0x0003e2000c101536 */
[C---:B------:R-:W-:Y:S01]  /*d3c0*/  ISETP.GT.AND P4, PT, R0.reuse, 0x80, P2 ;  /* 0x000000800000780c */ /* 0x040fe20001784270 */
        /* <DEDUP_REMOVED lines=20> */
[----:B------:R1:W-:Y:S01]  /*d510*/  @P2 STG.E.U16 desc[UR54][R8.64+0xa2], R107 ;  /* 0x0000a26b08002986 */ /* 0x0003e2000c101536 */
[----:B------:R-:W-:Y:S01]  /*d520*/  ISETP.GT.AND P2, PT, R3, 0x61, PT ;  /* 0x000000610300780c */ /* 0x000fe20003f44270 */
[-C--:B------:R-:W-:Y:S01]  /*d530*/  FMUL R30, R30, R200.reuse ;  /* 0x000000c81e1e7220 */ /* 0x080fe20000400000 */
[----:B------:R-:W-:Y:S01]  /*d540*/  F2FP.BF16.F32.PACK_AB R53, RZ, R53 ;  /* 0x00000035ff35723e */ /* 0x000fe200000010ff */
[----:B------:R-:W-:Y:S01]  /*d550*/  FMUL R31, R31, R200 ;  /* 0x000000c81f1f7220 */ /* 0x000fe20000400000 */
[----:B------:R-:W-:Y:S01]  /*d560*/  F2FP.BF16.F32.PACK_AB R54, RZ, R54 ;  /* 0x00000036ff36723e */ /* 0x000fe200000010ff */
[----:B------:R1:W-:Y:S01]  /*d570*/  @P4 STG.E.U16 desc[UR54][R12.64+0xb0], R108 ;  /* 0x0000b06c0c004986 */ /* 0x0003e2000c101536 */
[----:B------:R-:W-:-:S02]  /*d580*/  ISETP.GT.AND P4, PT, R0, RZ, P2 ;  /* 0x000000ff0000720c */ /* 0x000fc40001784270 */
[----:B------:R-:W-:Y:S01]  /*d590*/  F2FP.BF16.F32.PACK_AB R55, RZ, R55 ;  /* 0x00000037ff37723e */ /* 0x000fe200000010ff */
[----:B------:R1:W-:Y:S01]  /*d5a0*/  @P3 STG.E.U16 desc[UR54][R12.64+0xb2], R109 ;  /* 0x0000b26d0c003986 */ /* 0x0003e2000c101536 */
[----:B------:R-:W-:Y:S02]  /*d5b0*/  ISETP.GT.AND P3, PT, R3, 0x60, PT ;  /* 0x000000600300780c */ /* 0x000fe40003f64270 */
[----:B------:R-:W-:Y:S01]  /*d5c0*/  F2FP.BF16.F32.PACK_AB R40, RZ, R40 ;  /* 0x00000028ff28723e */ /* 0x000fe200000010ff */
[----:B------:R1:W-:Y:S01]  /*d5d0*/  @P0 STG.E.U16 desc[UR54][R8.64+0xb0], R110 ;  /* 0x0000b06e08000986 */ /* 0x0003e2000c101536 */
[C---:B------:R-:W-:Y:S02]  /*d5e0*/  ISETP.GT.AND P0, PT, R0.reuse, RZ, P3 ;  /* 0x000000ff0000720c */ /* 0x040fe40001f04270 */
[C---:B------:R-:W-:Y:S01]  /*d5f0*/  ISETP.GT.AND P5, PT, R0.reuse, 0x8, P3 ;  /* 0x000000080000780c */ /* 0x040fe20001fa4270 */
[----:B------:R1:W-:Y:S01]  /*d600*/  @P1 STG.E.U16 desc[UR54][R8.64+0xb2], R111 ;  /* 0x0000b26f08001986 */ /* 0x0003e2000c101536 */
[----:B------:R-:W-:-:S02]  /*d610*/  ISETP.GT.AND P1, PT, R0, 0x8, P2 ;  /* 0x000000080000780c */ /* 0x000fc40001724270 */
[----:B------:R-:W-:Y:S01]  /*d620*/  F2FP.BF16.F32.PACK_AB R41, RZ, R41 ;  /* 0x00000029ff29723e */ /* 0x000fe200000010ff */
[----:B------:R1:W-:Y:S01]  /*d630*/  @P4 STG.E.U16 desc[UR54][R4.64+0xc2], R97 ;  /* 0x0000c26104004986 */ /* 0x0003e2000c101536 */
[----:B------:R-:W-:Y:S02]  /*d640*/  F2FP.BF16.F32.PACK_AB R42, RZ, R42 ;  /* 0x0000002aff2a723e */ /* 0x000fe400000010ff */
[----:B------:R-:W-:Y:S02]  /*d650*/  F2FP.BF16.F32.PACK_AB R43, RZ, R43 ;  /* 0x0000002bff2b723e */ /* 0x000fe400000010ff */
[----:B------:R-:W-:Y:S01]  /*d660*/  F2FP.BF16.F32.PACK_AB R45, RZ, R45 ;  /* 0x0000002dff2d723e */ /* 0x000fe200000010ff */
[----:B------:R1:W-:Y:S01]  /*d670*/  @P0 STG.E.U16 desc[UR54][R4.64+0xc0], R96 ;  /* 0x0000c06004000986 */ /* 0x0003e2000c101536 */
[C---:B------:R-:W-:Y:S02]  /*d680*/  ISETP.GT.AND P0, PT, R3.reuse, 0x68, PT ;  /* 0x000000680300780c */ /* 0x040fe40003f04270 */
[----:B------:R-:W-:Y:S01]  /*d690*/  F2FP.BF16.F32.PACK_AB R44, RZ, R44 ;  /* 0x0000002cff2c723e */ /* 0x000fe200000010ff */
[----:B------:R1:W-:Y:S01]  /*d6a0*/  @P1 STG.E.U16 desc[UR54][R6.64+0xc2], R99 ;  /* 0x0000c26306001986 */ /* 0x0003e2000c101536 */
[----:B------:R-:W-:-:S02]  /*d6b0*/  ISETP.GT.AND P1, PT, R3, 0x69, PT ;  /* 0x000000690300780c */ /* 0x000fc40003f24270 */
[----:B------:R-:W-:Y:S01]  /*d6c0*/  F2FP.BF16.F32.PACK_AB R46, RZ, R46 ;  /* 0x0000002eff2e723e */ /* 0x000fe200000010ff */
[----:B------:R1:W-:Y:S01]  /*d6d0*/  @P5 STG.E.U16 desc[UR54][R6.64+0xc0], R98 ;  /* 0x0000c06206005986 */ /* 0x0003e2000c101536 */
[C---:B------:R-:W-:Y:S02]  /*d6e0*/  ISETP.GT.AND P5, PT, R0.reuse, RZ, P0 ;  /* 0x000000ff0000720c */ /* 0x040fe400007a4270 */
[----:B------:R-:W-:Y:S02]  /*d6f0*/  ISETP.GT.AND P4, PT, R0, RZ, P1 ;  /* 0x000000ff0000720c */ /* 0x000fe40000f84270 */
[----:B------:R-:W-:Y:S02]  /*d700*/  F2FP.BF16.F32.PACK_AB R47, RZ, R47 ;  /* 0x0000002fff2f723e */ /* 0x000fe400000010ff */
[----:B------:R-:W-:Y:S02]  /*d710*/  F2FP.BF16.F32.PACK_AB R32, RZ, R32 ;  /* 0x00000020ff20723e */ /* 0x000fe400000010ff */
[----:B------:R-:W-:-:S02]  /*d720*/  F2FP.BF16.F32.PACK_AB R33, RZ, R33 ;  /* 0x00000021ff21723e */ /* 0x000fc400000010ff */
[----:B------:R-:W-:Y:S02]  /*d730*/  F2FP.BF16.F32.PACK_AB R34, RZ, R34 ;  /* 0x00000022ff22723e */ /* 0x000fe400000010ff */
[----:B------:R-:W-:Y:S01]  /*d740*/  F2FP.BF16.F32.PACK_AB R35, RZ, R35 ;  /* 0x00000023ff23723e */ /* 0x000fe200000010ff */
[----:B------:R1:W-:Y:S01]  /*d750*/  @P5 STG.E.U16 desc[UR54][R4.64+0xd0], R100 ;  /* 0x0000d06404005986 */ /* 0x0003e2000c101536 */
[C---:B------:R-:W-:Y:S02]  /*d760*/  ISETP.GT.AND P5, PT, R0.reuse, 0x8, P0 ;  /* 0x000000080000780c */ /* 0x040fe400007a4270 */
[----:B------:R-:W-:Y:S01]  /*d770*/  F2FP.BF16.F32.PACK_AB R36, RZ, R36 ;  /* 0x00000024ff24723e */ /* 0x000fe200000010ff */
[----:B------:R1:W-:Y:S01]  /*d780*/  @P4 STG.E.U16 desc[UR54][R4.64+0xd2], R101 ;  /* 0x0000d26504004986 */ /* 0x0003e2000c101536 */
[----:B------:R-:W-:Y:S02]  /*d790*/  ISETP.GT.AND P4, PT, R0, 0x8, P1 ;  /* 0x000000080000780c */ /* 0x000fe40000f84270 */
[----:B------:R-:W-:-:S02]  /*d7a0*/  F2FP.BF16.F32.PACK_AB R37, RZ, R37 ;  /* 0x00000025ff25723e */ /* 0x000fc400000010ff */
[----:B------:R-:W-:Y:S02]  /*d7b0*/  F2FP.BF16.F32.PACK_AB R38, RZ, R38 ;  /* 0x00000026ff26723e */ /* 0x000fe400000010ff */
[----:B------:R-:W-:Y:S02]  /*d7c0*/  F2FP.BF16.F32.PACK_AB R39, RZ, R39 ;  /* 0x00000027ff27723e */ /* 0x000fe400000010ff */
[----:B------:R-:W-:Y:S01]  /*d7d0*/  F2FP.BF16.F32.PACK_AB R24, RZ, R24 ;  /* 0x00000018ff18723e */ /* 0x000fe200000010ff */
[----:B------:R1:W-:Y:S01]  /*d7e0*/  @P5 STG.E.U16 desc[UR54][R6.64+0xd0], R102 ;  /* 0x0000d06606005986 */ /* 0x0003e2000c101536 */
[C---:B------:R-:W-:Y:S02]  /*d7f0*/  ISETP.GT.AND P5, PT, R0.reuse, 0x80, P3 ;  /* 0x000000800000780c */ /* 0x040fe40001fa4270 */
[C---:B------:R-:W-:Y:S01]  /*d800*/  ISETP.GT.AND P3, PT, R0.reuse, 0x88, P3 ;  /* 0x000000880000780c */ /* 0x040fe20001f64270 */
[----:B------:R1:W-:Y:S01]  /*d810*/  @P4 STG.E.U16 desc[UR54][R6.64+0xd2], R103 ;  /* 0x0000d26706004986 */ /* 0x0003e2000c101536 */
[----:B------:R-:W-:-:S02]  /*d820*/  ISETP.GT.AND P4, PT, R0, 0x80, P2 ;  /* 0x000000800000780c */ /* 0x000fc40001784270 */
[C---:B------:R-:W-:Y:S02]  /*d830*/  ISETP.GT.AND P2, PT, R0.reuse, 0x88, P2 ;  /* 0x000000880000780c */ /* 0x040fe40001744270 */
[----:B------:R-:W-:Y:S02]  /*d840*/  F2FP.BF16.F32.PACK_AB R25, RZ, R25 ;  /* 0x00000019ff19723e */ /* 0x000fe400000010ff */
[----:B------:R-:W-:Y:S02]  /*d850*/  F2FP.BF16.F32.PACK_AB R26, RZ, R26 ;  /* 0x0000001aff1a723e */ /* 0x000fe400000010ff */
[----:B------:R-:W-:Y:S01]  /*d860*/  F2FP.BF16.F32.PACK_AB R27, RZ, R27 ;  /* 0x0000001bff1b723e */ /* 0x000fe200000010ff */
[----:B------:R1:W-:Y:S01]  /*d870*/  @P5 STG.E.U16 desc[UR54][R12.64+0xc0], R88 ;  /* 0x0000c0580c005986 */ /* 0x0003e2000c101536 */
[----:B------:R-:W-:Y:S02]  /*d880*/  F2FP.BF16.F32.PACK_AB R28, RZ, R28 ;  /* 0x0000001cff1c723e */ /* 0x000fe400000010ff */
[----:B------:R-:W-:Y:S01]  /*d890*/  F2FP.BF16.F32.PACK_AB R29, RZ, R29 ;  /* 0x0000001dff1d723e */ /* 0x000fe200000010ff */
[----:B------:R1:W-:Y:S01]  /*d8a0*/  @P4 STG.E.U16 desc[UR54][R12.64+0xc2], R89 ;  /* 0x0000c2590c004986 */ /* 0x0003e2000c101536 */
[----:B------:R-:W-:-:S02]  /*d8b0*/  ISETP.GT.AND P4, PT, R0, 0x80, P0 ;  /* 0x000000800000780c */ /* 0x000fc40000784270 */
[C---:B------:R-:W-:Y:S01]  /*d8c0*/  ISETP.GT.AND P0, PT, R0.reuse, 0x88, P0 ;  /* 0x000000880000780c */ /* 0x040fe20000704270 */
[----:B------:R1:W-:Y:S01]  /*d8d0*/  @P3 STG.E.U16 desc[UR54][R8.64+0xc0], R90 ;  /* 0x0000c05a08003986 */ /* 0x0003e2000c101536 */
[C---:B------:R-:W-:Y:S02]  /*d8e0*/  ISETP.GT.AND P3, PT, R0.reuse, 0x80, P1 ;  /* 0x000000800000780c */ /* 0x040fe40000f64270 */
[C---:B------:R-:W-:Y:S01]  /*d8f0*/  ISETP.GT.AND P1, PT, R0.reuse, 0x88, P1 ;  /* 0x000000880000780c */ /* 0x040fe20000f24270 */
[----:B------:R1:W-:Y:S01]  /*d900*/  @P2 STG.E.U16 desc[UR54][R8.64+0xc2], R91 ;  /* 0x0000c25b08002986 */ /* 0x0003e2000c101536 */
[----:B------:R-:W-:Y:S02]  /*d910*/  ISETP.GT.AND P2, PT, R3, 0x71, PT ;  /* 0x000000710300780c */ /* 0x000fe40003f44270 */
[----:B------:R-:W-:Y:S02]  /*d920*/  F2FP.BF16.F32.PACK_AB R30, RZ, R30 ;  /* 0x0000001eff1e723e */ /* 0x000fe400000010ff */
[----:B------:R-:W-:Y:S01]  /*d930*/  F2FP.BF16.F32.PACK_AB R31, RZ, R31 ;  /* 0x0000001fff1f723e */ /* 0x000fe200000010ff */
[----:B------:R1:W-:Y:S01]  /*d940*/  @P4 STG.E.U16 desc[UR54][R12.64+0xd0], R92 ;  /* 0x0000d05c0c004986 */ /* 0x0003e2000c101536 */
[----:B------:R-:W-:-:S03]  /*d950*/  ISETP.GT.AND P4, PT, R0, RZ, P2 ;  /* 0x000000ff0000720c */ /* 0x000fc60001784270 */
[----:B------:R1:W-:Y:S01]  /*d960*/  @P3 STG.E.U16 desc[UR54][R12.64+0xd2], R93 ;  /* 0x0000d25d0c003986 */ /* 0x0003e2000c101536 */
[----:B------:R-:W-:-:S03]  /*d970*/  ISETP.GT.AND P3, PT, R3, 0x70, PT ;  /* 0x000000700300780c */ /* 0x000fc60003f64270 */
[----:B------:R1:W-:Y:S01]  /*d980*/  @P0 STG.E.U16 desc[UR54][R8.64+0xd0], R94 ;  /* 0x0000d05e08000986 */ /* 0x0003e2000c101536 */
[C---:B------:R-:W-:Y:S02]  /*d990*/  ISETP.GT.AND P0, PT, R0.reuse, RZ, P3 ;  /* 0x000000ff0000720c */ /* 0x040fe40001f04270 */
[C---:B------:R-:W-:Y:S01]  /*d9a0*/  ISETP.GT.AND P5, PT, R0.reuse, 0x8, P3 ;  /* 0x000000080000780c */ /* 0x040fe20001fa4270 */
[----:B------:R1:W-:Y:S01]  /*d9b0*/  @P1 STG.E.U16 desc[UR54][R8.64+0xd2], R95 ;  /* 0x0000d25f08001986 */ /* 0x0003e2000c101536 */
[----:B------:R-:W-:-:S03]  /*d9c0*/  ISETP.GT.AND P1, PT, R0, 0x8, P2 ;  /* 0x000000080000780c */ /* 0x000fc60001724270 */
[----:B------:R1:W-:Y:S06]  /*d9d0*/  @P4 STG.E.U16 desc[UR54][R4.64+0xe2], R81 ;  /* 0x0000e25104004986 */ /* 0x0003ec000c101536 */
[----:B------:R1:W-:Y:S01]  /*d9e0*/  @P0 STG.E.U16 desc[UR54][R4.64+0xe0], R80 ;  /* 0x0000e05004000986 */ /* 0x0003e2000c101536 */
[----:B------:R-:W-:-:S03]  /*d9f0*/  ISETP.GT.AND P0, PT, R3, 0x78, PT ;  /* 0x000000780300780c */ /* 0x000fc60003f04270 */
[----:B------:R1:W-:Y:S01]  /*da00*/  @P1 STG.E.U16 desc[UR54][R6.64+0xe2], R83 ;  /* 0x0000e25306001986 */ /* 0x0003e2000c101536 */
[----:B------:R-:W-:-:S03]  /*da10*/  ISETP.GT.AND P1, PT, R3, 0x79, PT ;  /* 0x000000790300780c */ /* 0x000fc60003f24270 */
[----:B------:R1:W-:Y:S01]  /*da20*/  @P5 STG.E.U16 desc[UR54][R6.64+0xe0], R82 ;  /* 0x0000e05206005986 */ /* 0x0003e2000c101536 */
[C---:B------:R-:W-:Y:S02]  /*da30*/  ISETP.GT.AND P5, PT, R0.reuse, RZ, P0 ;  /* 0x000000ff0000720c */ /* 0x040fe400007a4270 */
[----:B------:R-:W-:-:S11]  /*da40*/  ISETP.GT.AND P4, PT, R0, RZ, P1 ;  /* 0x000000ff0000720c */ /* 0x000fd60000f84270 */
[----:B------:R1:W-:Y:S01]  /*da50*/  @P5 STG.E.U16 desc[UR54][R4.64+0xf0], R84 ;  /* 0x0000f05404005986 */ /* 0x0003e2000c101536 */
[----:B------:R-:W-:-:S03]  /*da60*/  ISETP.GT.AND P5, PT, R0, 0x8, P0 ;  /* 0x000000080000780c */ /* 0x000fc600007a4270 */
[----:B------:R1:W-:Y:S01]  /*da70*/  @P4 STG.E.U16 desc[UR54][R4.64+0xf2], R85 ;  /* 0x0000f25504004986 */ /* 0x0003e2000c101536 */
[----:B------:R-:W-:-:S09]  /*da80*/  ISETP.GT.AND P4, PT, R0, 0x8, P1 ;  /* 0x000000080000780c */ /* 0x000fd20000f84270 */
[----:B------:R1:W-:Y:S01]  /*da90*/  @P5 STG.E.U16 desc[UR54][R6.64+0xf0], R86 ;  /* 0x0000f05606005986 */ /* 0x0003e2000c101536 */
[C---:B------:R-:W-:Y:S02]  /*daa0*/  ISETP.GT.AND P5, PT, R0.reuse, 0x80, P3 ;  /* 0x000000800000780c */ /* 0x040fe40001fa4270 */
[C---:B------:R-:W-:Y:S01]  /*dab0*/  ISETP.GT.AND P3, PT, R0.reuse, 0x88, P3 ;  /* 0x000000880000780c */ /* 0x040fe20001f64270 */
[----:B------:R1:W-:Y:S01]  /*dac0*/  @P4 STG.E.U16 desc[UR54][R6.64+0xf2], R87 ;  /* 0x0000f25706004986 */ /* 0x0003e2000c101536 */
[C---:B------:R-:W-:Y:S02]  /*dad0*/  ISETP.GT.AND P4, PT, R0.reuse, 0x80, P2 ;  /* 0x000000800000780c */ /* 0x040fe40001784270 */
[----:B------:R-:W-:-:S07]  /*dae0*/  ISETP.GT.AND P2, PT, R0, 0x88, P2 ;  /* 0x000000880000780c */ /* 0x000fce0001744270 */
[----:B------:R1:W-:Y:S04]  /*daf0*/  @P5 STG.E.U16 desc[UR54][R12.64+0xe0], R72 ;  /* 0x0000e0480c005986 */ /* 0x0003e8000c101536 */
[----:B------:R1:W-:Y:S01]  /*db00*/  @P4 STG.E.U16 desc[UR54][R12.64+0xe2], R73 ;  /* 0x0000e2490c004986 */ /* 0x0003e2000c101536 */
[C---:B------:R-:W-:Y:S02]  /*db10*/  ISETP.GT.AND P4, PT, R0.reuse, 0x80, P0 ;  /* 0x000000800000780c */ /* 0x040fe40000784270 */
[C---:B------:R-:W-:Y:S01]  /*db20*/  ISETP.GT.AND P0, PT, R0.reuse, 0x88, P0 ;  /* 0x000000880000780c */ /* 0x040fe20000704270 */
[----:B------:R1:W-:Y:S01]  /*db30*/  @P3 STG.E.U16 desc[UR54][R8.64+0xe0], R74 ;  /* 0x0000e04a08003986 */ /* 0x0003e2000c101536 */
[C---:B------:R-:W-:Y:S02]  /*db40*/  ISETP.GT.AND P3, PT, R0.reuse, 0x80, P1 ;  /* 0x000000800000780c */ /* 0x040fe40000f64270 */
[----:B------:R-:W-:Y:S01]  /*db50*/  ISETP.GT.AND P1, PT, R0, 0x88, P1 ;  /* 0x000000880000780c */ /* 0x000fe20000f24270 */
[----:B------:R1:W-:Y:S01]  /*db60*/  @P2 STG.E.U16 desc[UR54][R8.64+0xe2], R75 ;  /* 0x0000e24b08002986 */ /* 0x0003e2000c101536 */
[----:B------:R-:W-:-:S05]  /*db70*/  ISETP.GT.AND P2, PT, R3, 0x81, PT ;  /* 0x000000810300780c */ /* 0x000fca0003f44270 */
        /* <DEDUP_REMOVED lines=73> */
[----:B------:R-:W-:-:S03]  /*e010*/  ISETP.GT.AND P4, PT, R0, 0x8, P2 ;  /* 0x000000080000780c */ /* 0x000fc60001784270 */
[----:B------:R1:W-:Y:S01]  /*e020*/  @P3 STG.E.U16 desc[UR54][R12.64+0x132], R45 ;  /* 0x0001322d0c003986 */ /* 0x0003e2000c101536 */
[----:B------:R-:W-:-:S03]  /*e030*/  ISETP.GT.AND P3, PT, R3, 0xa1, PT ;  /* 0x000000a10300780c */ /* 0x000fc60003f64270 */
[----:B------:R1:W-:Y:S01]  /*e040*/  @P0 STG.E.U16 desc[UR54][R8.64+0x130], R46 ;  /* 0x0001302e08000986 */ /* 0x0003e2000c101536 */
[C---:B------:R-:W-:Y:S02]  /*e050*/  ISETP.GT.AND P0, PT, R0.reuse, RZ, P2 ;  /* 0x000000ff0000720c */ /* 0x040fe40001704270 */
[C---:B------:R-:W-:Y:S01]  /*e060*/  ISETP.GT.AND P5, PT, R0.reuse, 0x8, P3 ;  /* 0x000000080000780c */ /* 0x040fe20001fa4270 */
[----:B------:R1:W-:Y:S01]  /*e070*/  @P1 STG.E.U16 desc[UR54][R8.64+0x132], R47 ;  /* 0x0001322f08001986 */ /* 0x0003e2000c101536 */
[----:B------:R-:W-:-:S09]  /*e080*/  ISETP.GT.AND P1, PT, R0, RZ, P3 ;  /* 0x000000ff0000720c */ /* 0x000fd20001f24270 */
[----:B------:R1:W-:Y:S01]  /*e090*/  @P0 STG.E.U16 desc[UR54][R4.64+0x140], R32 ;  /* 0x0001402004000986 */ /* 0x0003e2000c101536 */
[----:B------:R-:W-:-:S03]  /*e0a0*/  ISETP.GT.AND P0, PT, R3, 0xa9, PT ;  /* 0x000000a90300780c */ /* 0x000fc60003f04270 */
[----:B------:R1:W-:Y:S01]  /*e0b0*/  @P1 STG.E.U16 desc[UR54][R4.64+0x142], R33 ;  /* 0x0001422104001986 */ /* 0x0003e2000c101536 */
[----:B------:R-:W-:-:S03]  /*e0c0*/  ISETP.GT.AND P1, PT, R3, 0xa8, PT ;  /* 0x000000a80300780c */ /* 0x000fc60003f24270 */
[----:B------:R1:W-:Y:S01]  /*e0d0*/  @P4 STG.E.U16 desc[UR54][R6.64+0x140], R34 ;  /* 0x0001402206004986 */ /* 0x0003e2000c101536 */
[----:B------:R-:W-:-:S03]  /*e0e0*/  ISETP.GT.AND P4, PT, R0, RZ, P0 ;  /* 0x000000ff0000720c */ /* 0x000fc60000784270 */
[----:B------:R1:W-:Y:S01]  /*e0f0*/  @P5 STG.E.U16 desc[UR54][R6.64+0x142], R35 ;  /* 0x0001422306005986 */ /* 0x0003e2000c101536 */
[----:B------:R-:W-:-:S09]  /*e100*/  ISETP.GT.AND P5, PT, R0, RZ, P1 ;  /* 0x000000ff0000720c */ /* 0x000fd20000fa4270 */
        /* <DEDUP_REMOVED lines=10> */
[----:B------:R1:W-:Y:S01]  /*e1b0*/  @P4 STG.E.U16 desc[UR54][R12.64+0x140], R24 ;  /* 0x000140180c004986 */ /* 0x0003e2000c101536 */
[C---:B------:R-:W-:Y:S02]  /*e1c0*/  ISETP.GT.AND P4, PT, R0.reuse, 0x80, P0 ;  /* 0x000000800000780c */ /* 0x040fe40000784270 */
[C---:B------:R-:W-:Y:S01]  /*e1d0*/  ISETP.GT.AND P0, PT, R0.reuse, 0x88, P0 ;  /* 0x000000880000780c */ /* 0x040fe20000704270 */
[----:B------:R1:W-:Y:S01]  /*e1e0*/  @P5 STG.E.U16 desc[UR54][R12.64+0x142], R25 ;  /* 0x000142190c005986 */ /* 0x0003e2000c101536 */
[C---:B------:R-:W-:Y:S02]  /*e1f0*/  ISETP.GT.AND P5, PT, R0.reuse, 0x80, P1 ;  /* 0x000000800000780c */ /* 0x040fe40000fa4270 */
[----:B------:R-:W-:Y:S01]  /*e200*/  ISETP.GT.AND P1, PT, R0, 0x88, P1 ;  /* 0x000000880000780c */ /* 0x000fe20000f24270 */
[----:B------:R1:W-:Y:S04]  /*e210*/  @P2 STG.E.U16 desc[UR54][R8.64+0x140], R26 ;  /* 0x0001401a08002986 */ /* 0x0003e8000c101536 */
[----:B------:R1:W-:Y:S04]  /*e220*/  @P3 STG.E.U16 desc[UR54][R8.64+0x142], R27 ;  /* 0x0001421b08003986 */ /* 0x0003e8000c101536 */
[----:B------:R1:W-:Y:S04]  /*e230*/  @P4 STG.E.U16 desc[UR54][R12.64+0x152], R29 ;  /* 0x0001521d0c004986 */ /* 0x0003e8000c101536 */
[----:B------:R1:W-:Y:S04]  /*e240*/  @P5 STG.E.U16 desc[UR54][R12.64+0x150], R28 ;  /* 0x0001501c0c005986 */ /* 0x0003e8000c101536 */
[----:B------:R1:W-:Y:S04]  /*e250*/  @P1 STG.E.U16 desc[UR54][R8.64+0x150], R30 ;  /* 0x0001501e08001986 */ /* 0x0003e8000c101536 */
[----:B------:R1:W-:Y:S02]  /*e260*/  @P0 STG.E.U16 desc[UR54][R8.64+0x152], R31 ;  /* 0x0001521f08000986 */ /* 0x0003e4000c101536 */
.L_x_377:
[----:B------:R-:W-:Y:S05]  /*e270*/  BSYNC B0 ;  /* 0x0000000000007941 */ /* 0x000fea0003800000 */
.L_x_29:
[----:B------:R-:W-:Y:S01]  /*e280*/  ULDC UR4, c[0x0][0xc] ;  /* 0x0000030000047ab9 */ /* 0x000fe20000000800 */
[----:B------:R-:W-:Y:S01]  /*e290*/  ULDC UR5, c[0x0][0x10] ;  /* 0x0000040000057ab9 */ /* 0x000fe20000000800 */
[----:B0-----:R-:W1:Y:S01]  /*e2a0*/  LDC R3, c[0x0][0x14] ;  /* 0x00000500ff037b82 */ /* 0x001e620000000800 */
[----:B------:R-:W-:Y:S01]  /*e2b0*/  UIMAD.WIDE.U32 UR4, UR4, UR5, URZ ;  /* 0x00000005040472a5 */ /* 0x000fe2000f8e003f */
[----:B------:R-:W-:Y:S01]  /*e2c0*/  IMAD.MOV.U32 R16, RZ, RZ, R18 ;  /* 0x000000ffff107224 */ /* 0x000fe200078e0012 */
[----:B------:R-:W-:Y:S01]  /*e2d0*/  PRMT R0, RZ, 0x7610, R0 ;  /* 0x00007610ff007816 */ /* 0x000fe20000000000 */
[----:B------:R-:W-:-:S03]  /*e2e0*/  IMAD.MOV.U32 R22, RZ, RZ, -0x1 ;  /* 0xffffffffff167424 */ /* 0x000fc600078e00ff */
[----:B-1----:R-:W-:-:S04]  /*e2f0*/  IMAD.WIDE.U32 R4, R3, UR4, R16 ;  /* 0x0000000403047c25 */ /* 0x002fc8000f8e0010 */
[----:B------:R-:W-:Y:S01]  /*e300*/  IMAD R3, R3, UR5, RZ ;  /* 0x0000000503037c24 */ /* 0x000fe2000f8e02ff */
[----:B------:R-:W-:Y:S01]  /*e310*/  ULDC.64 UR4, c[0x0][0x650] ;  /* 0x0001940000047ab9 */ /* 0x000fe20000000a00 */
[----:B------:R-:W-:Y:S01]  /*e320*/  IMAD.MOV.U32 R18, RZ, RZ, R4 ;  /* 0x000000ffff127224 */ /* 0x000fe200078e0004 */
[----:B------:R-:W-:Y:S01]  /*e330*/  ISETP.GE.U32.AND P0, PT, R4, UR4, PT ;  /* 0x0000000404007c0c */ /* 0x000fe2000bf06070 */
[----:B------:R-:W-:Y:S02]  /*e340*/  IMAD.IADD R17, R5, 0x1, R3 ;  /* 0x0000000105117824 */ /* 0x000fe400078e0203 */
[----:B------:R-:W-:-:S03]  /*e350*/  IMAD.MOV.U32 R16, RZ, RZ, -0x1 ;  /* 0xffffffffff107424 */ /* 0x000fc600078e00ff */
[----:B------:R-:W-:-:S13]  /*e360*/  ISETP.GE.U32.AND.EX P0, PT, R17, UR5, PT, P0 ;  /* 0x0000000511007c0c */ /* 0x000fda000bf06100 */
[----:B------:R-:W-:Y:S05]  /*e370*/  @P0 BRA `(.L_x_378) ;  /* 0x0000000400700947 */ /* 0x000fea0003800000 */
[----:B---34-:R-:W0:Y:S01]  /*e380*/  S2R R12, SR_CTAID.X ;  /* 0x00000000000c7919 */ /* 0x018e220000002500 */
[----:B-----5:R-:W1:Y:S01]  /*e390*/  LDC.64 R10, c[0x0][0x628] ;  /* 0x00018a00ff0a7b82 */ /* 0x020e620000000a00 */
[----:B------:R-:W-:Y:S01]  /*e3a0*/  ULDC UR4, c[0x0][0x150] ;  /* 0x0000540000047ab9 */ /* 0x000fe20000000800 */
[----:B------:R-:W-:Y:S01]  /*e3b0*/  IMAD.MOV.U32 R8, RZ, RZ, R18 ;  /* 0x000000ffff087224 */ /* 0x000fe200078e0012 */
[----:B------:R-:W3:Y:S01]  /*e3c0*/  S2R R20, SR_CTAID.Y ;  /* 0x0000000000147919 */ /* 0x000ee20000002600 */
[----:B------:R-:W-:-:S04]  /*e3d0*/  IMAD.MOV.U32 R9, RZ, RZ, R17 ;  /* 0x000000ffff097224 */ /* 0x000fc800078e0011 */
[----:B------:R-:W4:Y:S08]  /*e3e0*/  LDC R19, c[0x0][0x144] ;  /* 0x00005100ff137b82 */ /* 0x000f300000000800 */
[----:B------:R-:W2:Y:S08]  /*e3f0*/  LDC R0, c[0x0][0x630] ;  /* 0x00018c00ff007b82 */ /* 0x000eb00000000800 */
[----:B------:R-:W2:Y:S01]  /*e400*/  LDC.64 R14, c[0x0][0x620] ;  /* 0x00018800ff0e7b82 */ /* 0x000ea20000000a00 */
[----:B-1----:R-:W-:-:S04]  /*e410*/  ISETP.NE.U32.AND P0, PT, R10, RZ, PT ;  /* 0x000000ff0a00720c */ /* 0x002fc80003f05070 */
[----:B------:R-:W-:Y:S02]  /*e420*/  ISETP.NE.AND.EX P0, PT, R11, RZ, PT, P0 ;  /* 0x000000ff0b00720c */ /* 0x000fe40003f05300 */
[----:B0-----:R-:W-:-:S05]  /*e430*/  I2FP.F32.U32 R3, R12 ;  /* 0x0000000c00037245 */ /* 0x001fca0000201000 */
[----:B------:R-:W-:-:S04]  /*e440*/  FMUL R3, R3, UR4 ;  /* 0x0000000403037c20 */ /* 0x000fc80008400000 */
[----:B------:R0:W1:Y:S02]  /*e450*/  F2I.U32.TRUNC.NTZ R16, R3 ;  /* 0x0000000300107305 */ /* 0x000064000020f000 */
[----:B---34-:R-:W-:Y:S05]  /*e460*/  @!P0 BRA `(.L_x_379) ;  /* 0x0000000000288947 */ /* 0x018fea0003800000 */
[----:B0-----:R-:W0:Y:S02]  /*e470*/  LDC R3, c[0x0][0x634] ;  /* 0x00018d00ff037b82 */ /* 0x001e240000000800 */
        /* <DEDUP_REMOVED lines=9> */
.L_x_379:
[----:B------:R-:W3:Y:S01]  /*e510*/  LDC.64 R26, c[0x0][0x640] ;  /* 0x00019000ff1a7b82 */ /* 0x000ee20000000a00 */
[-CC-:B--2---:R-:W-:Y:S01]  /*e520*/  SHF.R.U64 R13, R8, R0.reuse, R9.reuse ;  /* 0x00000000080d7219 */ /* 0x184fe20000001209 */
[----:B-1----:R-:W-:Y:S01]  /*e530*/  IMAD.MOV R7, RZ, RZ, -R16 ;  /* 0x000000ffff077224 */ /* 0x002fe200078e0a10 */
[----:B------:R-:W-:Y:S01]  /*e540*/  SHF.R.U32.HI R0, RZ, R0, R9 ;  /* 0x00000000ff007219 */ /* 0x000fe20000011609 */
[----:B------:R-:W-:Y:S01]  /*e550*/  IMAD.MOV.U32 R16, RZ, RZ, R18 ;  /* 0x000000ffff107224 */ /* 0x000fe200078e0012 */
[----:B0-----:R-:W-:Y:S01]  /*e560*/  IADD3 R3, P0, RZ, -R13, RZ ;  /* 0x8000000dff037210 */ /* 0x001fe20007f1e0ff */
[----:B------:R-:W-:Y:S01]  /*e570*/  ULDC UR4, c[0x0][0x154] ;  /* 0x0000550000047ab9 */ /* 0x000fe20000000800 */
[----:B------:R-:W-:Y:S01]  /*e580*/  IMAD R22, R19, R7, R12 ;  /* 0x0000000713167224 */ /* 0x000fe200078e020c */
[----:B------:R-:W0:Y:S01]  /*e590*/  LDC R6, c[0x0][0x618] ;  /* 0x00018600ff067b82 */ /* 0x000e220000000800 */
[----:B------:R-:W-:Y:S02]  /*e5a0*/  IMAD.MOV.U32 R7, RZ, RZ, 0x1 ;  /* 0x00000001ff077424 */ /* 0x000fe400078e00ff */
[----:B------:R-:W-:-:S04]  /*e5b0*/  IMAD.X R5, RZ, RZ, ~R0, P0 ;  /* 0x000000ffff057224 */ /* 0x000fc800000e0e00 */
[-C--:B------:R-:W-:Y:S01]  /*e5c0*/  IMAD R0, R5, R14.reuse, RZ ;  /* 0x0000000e05007224 */ /* 0x080fe200078e02ff */
[----:B------:R-:W1:Y:S01]  /*e5d0*/  LDC R8, c[0x0][0x608] ;  /* 0x00018200ff087b82 */ /* 0x000e620000000800 */
[----:B------:R-:W-:-:S04]  /*e5e0*/  IMAD.WIDE.U32 R4, R3, R14, R16 ;  /* 0x0000000e03047225 */ /* 0x000fc800078e0010 */
[----:B------:R-:W-:Y:S01]  /*e5f0*/  IMAD R3, R3, R15, R0 ;  /* 0x0000000f03037224 */ /* 0x000fe200078e0200 */
[----:B------:R-:W-:Y:S02]  /*e600*/  I2FP.F32.U32 R0, R20 ;  /* 0x0000001400007245 */ /* 0x000fe40000201000 */
[----:B------:R-:W2:Y:S01]  /*e610*/  LDC R24, c[0x0][0x658] ;  /* 0x00019600ff187b82 */ /* 0x000ea20000000800 */
[----:B------:R-:W-:Y:S01]  /*e620*/  IMAD.IADD R3, R5, 0x1, R3 ;  /* 0x0000000105037824 */ /* 0x000fe200078e0203 */
[----:B---3--:R-:W-:Y:S01]  /*e630*/  ISETP.NE.U32.AND P0, PT, R26, RZ, PT ;  /* 0x000000ff1a00720c */ /* 0x008fe20003f05070 */
[----:B------:R-:W-:Y:S01]  /*e640*/  FMUL R0, R0, UR4 ;  /* 0x0000000400007c20 */ /* 0x000fe20008400000 */
[----:B------:R-:W-:Y:S02]  /*e650*/  IMAD.MOV.U32 R5, RZ, RZ, -0x1 ;  /* 0xffffffffff057424 */ /* 0x000fe400078e00ff */
[----:B------:R-:W-:Y:S01]  /*e660*/  ISETP.NE.AND.EX P0, PT, R27, RZ, PT, P0 ;  /* 0x000000ff1b00720c */ /* 0x000fe20003f05300 */
[----:B------:R3:W4:Y:S01]  /*e670*/  F2I.U32.TRUNC.NTZ R15, R0 ;  /* 0x00000000000f7305 */ /* 0x000722000020f000 */
[----:B------:R-:W3:Y:S01]  /*e680*/  LDC R21, c[0x0][0x148] ;  /* 0x00005200ff157b82 */ /* 0x000ee20000000800 */
[----:B0-----:R-:W-:-:S02]  /*e690*/  SHF.R.U64 R12, R4, R6, R3 ;  /* 0x00000006040c7219 */ /* 0x001fc40000001203 */
[----:B------:R-:W-:-:S05]  /*e6a0*/  SHF.R.U32.HI R3, RZ, R6, R3 ;  /* 0x00000006ff037219 */ /* 0x000fca0000011603 */
[----:B------:R-:W0:Y:S01]  /*e6b0*/  LDC R16, c[0x0][0x600] ;  /* 0x00018000ff107b82 */ /* 0x000e220000000800 */
[-CC-:B-1----:R-:W-:Y:S02]  /*e6c0*/  SHF.R.U64 R10, R12, R8.reuse, R3.reuse ;  /* 0x000000080c0a7219 */ /* 0x182fe40000001203 */
[----:B------:R-:W-:-:S05]  /*e6d0*/  SHF.R.U32.HI R3, RZ, R8, R3 ;  /* 0x00000008ff037219 */ /* 0x000fca0000011603 */
[----:B------:R-:W1:Y:S01]  /*e6e0*/  LDC R25, c[0x0][0x648] ;  /* 0x00019200ff197b82 */ /* 0x000e620000000800 */
[-C--:B--2---:R-:W-:Y:S02]  /*e6f0*/  SHF.L.U32 R4, R5, R24.reuse, RZ ;  /* 0x0000001805047219 */ /* 0x084fe400000006ff */
[-CC-:B------:R-:W-:Y:S02]  /*e700*/  SHF.R.U64 R14, R10, R24.reuse, R3.reuse ;  /* 0x000000180a0e7219 */ /* 0x180fe40000001203 */
[----:B------:R-:W-:Y:S02]  /*e710*/  SHF.R.U32.HI R5, RZ, R24, R3 ;  /* 0x00000018ff057219 */ /* 0x000fe40000011603 */
[----:B------:R-:W-:Y:S01]  /*e720*/  LOP3.LUT R19, RZ, R4, RZ, 0x33, !PT ;  /* 0x00000004ff137212 */ /* 0x000fe200078e33ff */
[----:B------:R-:W2:Y:S01]  /*e730*/  LDC R28, c[0x0][0x638] ;  /* 0x00018e00ff1c7b82 */ /* 0x000ea20000000800 */
[----:B------:R-:W-:Y:S01]  /*e740*/  SHF.L.U32 R24, R7, R24, RZ ;  /* 0x0000001807187219 */ /* 0x000fe200000006ff */
[----:B------:R-:W-:-:S06]  /*e750*/  IMAD.MOV.U32 R4, RZ, RZ, R14 ;  /* 0x000000ffff047224 */ /* 0x000fcc00078e000e */
[----:B------:R-:W0:Y:S01]  /*e760*/  LDC R29, c[0x0][0x610] ;  /* 0x00018400ff1d7b82 */ /* 0x000e220000000800 */
[----:B----4-:R-:W-:Y:S05]  /*e770*/  @!P0 BRA `(.L_x_380) ;  /* 0x0000000000288947 */ /* 0x010fea0003800000 */
[----:B------:R-:W4:Y:S02]  /*e780*/  LDC R3, c[0x0][0x64c] ;  /* 0x00019300ff037b82 */ /* 0x000f240000000800 */
[----:B----4-:R-:W-:-:S05]  /*e790*/  IADD3 R3, P0, R14, R3, RZ ;  /* 0x000000030e037210 */ /* 0x010fca0007f1e0ff */
        /* <DEDUP_REMOVED lines=8> */
.L_x_380:
[----:B------:R-:W4:Y:S01]  /*e820*/  LDC R3, c[0x0][0x65c] ;  /* 0x00019700ff037b82 */ /* 0x000f220000000800 */
[----:B-1-3--:R-:W-:Y:S01]  /*e830*/  SHF.R.U64 R0, R4, R25, R5 ;  /* 0x0000001904007219 */ /* 0x00afe20000001205 */
[----:B0-----:R-:W-:Y:S01]  /*e840*/  VIADD R5, R16, 0xffffffff ;  /* 0xffffffff10057836 */ /* 0x001fe20000000000 */
[----:B------:R-:W-:Y:S01]  /*e850*/  LOP3.LUT R19, R10, R19, RZ, 0xc0, !PT ;  /* 0x000000130a137212 */ /* 0x000fe200078ec0ff */
[----:B------:R-:W-:-:S03]  /*e860*/  IMAD.MOV R15, RZ, RZ, -R15 ;  /* 0x000000ffff0f7224 */ /* 0x000fc600078e0a0f */
[----:B------:R-:W-:Y:S01]  /*e870*/  LOP3.LUT R5, R12, R5, RZ, 0xc0, !PT ;  /* 0x000000050c057212 */ /* 0x000fe200078ec0ff */
[----:B------:R-:W-:Y:S01]  /*e880*/  IMAD R19, R24, R0, R19 ;  /* 0x0000000018137224 */ /* 0x000fe200078e0213 */
[----:B----4-:R-:W-:Y:S01]  /*e890*/  ISETP.NE.AND P0, PT, R3, 0x1, PT ;  /* 0x000000010300780c */ /* 0x010fe20003f05270 */
[----:B------:R-:W-:-:S04]  /*e8a0*/  IMAD.MOV R3, RZ, RZ, -R0 ;  /* 0x000000ffff037224 */ /* 0x000fc800078e0a00 */
[----:B--2---:R-:W-:Y:S02]  /*e8b0*/  IMAD R0, R3, R28, R14 ;  /* 0x0000001c03007224 */ /* 0x004fe400078e020e */
[----:B------:R-:W-:Y:S02]  /*e8c0*/  IMAD.MOV.U32 R3, RZ, RZ, 0x1 ;  /* 0x00000001ff037424 */ /* 0x000fe400078e00ff */
[----:B------:R-:W-:Y:S02]  /*e8d0*/  IMAD R4, R0, R16, R5 ;  /* 0x0000001000047224 */ /* 0x000fe400078e0205 */
[----:B------:R-:W-:Y:S01]  /*e8e0*/  IMAD.MOV.U32 R16, RZ, RZ, R13 ;  /* 0x000000ffff107224 */ /* 0x000fe200078e000d */
[----:B------:R-:W-:Y:S01]  /*e8f0*/  PRMT R0, R3, 0x7610, R0 ;  /* 0x0000761003007816 */ /* 0x000fe20000000000 */
[----:B------:R-:W-:-:S04]  /*e900*/  @P0 IMAD R22, R21, R15, R20 ;  /* 0x0000000f15160224 */ /* 0x000fc800078e0214 */
[----:B------:R-:W-:-:S05]  /*e910*/  IMAD R19, R19, R29, R22 ;  /* 0x0000001d13137224 */ /* 0x000fca00078e0216 */
[----:B------:R-:W-:Y:S02]  /*e920*/  SEL R22, R4, R19, !P0 ;  /* 0x0000001304167207 */ /* 0x000fe40004000000 */
[----:B------:R-:W-:-:S07]  /*e930*/  SEL R19, R19, R4, !P0 ;  /* 0x0000000413137207 */ /* 0x000fce0004000000 */
.L_x_378:
[----:B------:R-:W-:-:S13]  /*e940*/  LOP3.LUT P0, RZ, R0, 0xff, RZ, 0xc0, !PT ;  /* 0x000000ff00ff7812 */ /* 0x000fda000780c0ff */
[----:B------:R-:W-:Y:S05]  /*e950*/  @P0 BRA `(.L_x_381) ;  /* 0xffffff2400ac0947 */ /* 0x000fea000383ffff */
[----:B------:R-:W-:Y:S05]  /*e960*/  EXIT ;  /* 0x000000000000794d */ /* 0x000fea0003800000 */
.L_x_4:
[----:B0-----:R-:W-:Y:S01]  /*e970*/  ULDC.64 UR4, c[0x0][0x650] ;  /* 0x0001940000047ab9 */ /* 0x001fe20000000a00 */
        /* <DEDUP_REMOVED lines=25> */
.L_x_383:
[--C-:B------:R-:W-:Y:S01]  /*eb10*/  SHF.R.U64 R12, R10, R14, R11.reuse ;  /* 0x0000000e0a0c7219 */ /* 0x100fe2000000120b */
[----:B------:R-:W0:Y:S01]  /*eb20*/  LDC R22, c[0x0][0x618] ;  /* 0x00018600ff167b82 */ /* 0x000e220000000800 */
[----:B------:R-:W-:Y:S01]  /*eb30*/  I2FP.F32.U32 R6, R4 ;  /* 0x0000000400067245 */ /* 0x000fe20000201000 */
[----:B------:R-:W-:Y:S01]  /*eb40*/  ULDC UR4, c[0x0][0x150] ;  /* 0x0000540000047ab9 */ /* 0x000fe20000000800 */
[----:B------:R-:W-:Y:S01]  /*eb50*/  SHF.R.U32.HI R5, RZ, R14, R11 ;  /* 0x0000000eff057219 */ /* 0x000fe2000001160b */
[----:B------:R-:W-:Y:S01]  /*eb60*/  IMAD.MOV.U32 R16, RZ, RZ, R18 ;  /* 0x000000ffff107224 */ /* 0x000fe200078e0012 */
[----:B------:R-:W-:Y:S01]  /*eb70*/  IADD3 R9, P0, RZ, -R12, RZ ;  /* 0x8000000cff097210 */ /* 0x000fe20007f1e0ff */
[----:B------:R-:W-:Y:S01]  /*eb80*/  FMUL R11, R6, UR4 ;  /* 0x00000004060b7c20 */ /* 0x000fe20008400000 */
[----:B------:R-:W-:Y:S01]  /*eb90*/  ULDC UR4, c[0x0][0x154] ;  /* 0x0000550000047ab9 */ /* 0x000fe20000000800 */
[----:B------:R-:W1:Y:S02]  /*eba0*/  LDC.64 R24, c[0x0][0x640] ;  /* 0x00019000ff187b82 */ /* 0x000e640000000a00 */
[----:B------:R-:W-:-:S02]  /*ebb0*/  IMAD.X R5, RZ, RZ, ~R5, P0 ;  /* 0x000000ffff057224 */ /* 0x000fc400000e0e05 */
[----:B------:R-:W2:Y:S01]  /*ebc0*/  F2I.U32.TRUNC.NTZ R11, R11 ;  /* 0x0000000b000b7305 */ /* 0x000ea2000020f000 */
[----:B------:R-:W-:-:S03]  /*ebd0*/  IMAD.WIDE.U32 R6, R9, R20, R16 ;  /* 0x0000001409067225 */ /* 0x000fc600078e0010 */
[----:B------:R-:W3:Y:S01]  /*ebe0*/  LDC R13, c[0x0][0x144] ;  /* 0x00005100ff0d7b82 */ /* 0x000ee20000000800 */
[----:B------:R-:W-:-:S04]  /*ebf0*/  IMAD R8, R5, R20, RZ ;  /* 0x0000001405087224 */ /* 0x000fc800078e02ff */
[----:B------:R-:W-:Y:S02]  /*ec00*/  IMAD R5, R9, R21, R8 ;  /* 0x0000001509057224 */ /* 0x000fe400078e0208 */
[----:B------:R-:W-:Y:S01]  /*ec10*/  IMAD.MOV.U32 R8, RZ, RZ, -0x1 ;  /* 0xffffffffff087424 */ /* 0x000fe200078e00ff */
[----:B------:R-:W4:Y:S01]  /*ec20*/  LDC R14, c[0x0][0x608] ;  /* 0x00018200ff0e7b82 */ /* 0x000f220000000800 */
[----:B------:R-:W-:Y:S01]  /*ec30*/  IMAD.IADD R5, R7, 0x1, R5 ;  /* 0x0000000107057824 */ /* 0x000fe200078e0205 */
[----:B------:R-:W-:-:S04]  /*ec40*/  I2FP.F32.U32 R7, R3 ;  /* 0x0000000300077245 */ /* 0x000fc80000201000 */
[-C--:B0-----:R-:W-:Y:S01]  /*ec50*/  SHF.R.U64 R10, R6, R22.reuse, R5 ;  /* 0x00000016060a7219 */ /* 0x081fe20000001205 */
[----:B--2---:R-:W-:Y:S01]  /*ec60*/  IMAD.MOV R6, RZ, RZ, -R11 ;  /* 0x000000ffff067224 */ /* 0x004fe200078e0a0b */
[----:B------:R-:W0:Y:S01]  /*ec70*/  LDC R9, c[0x0][0x658] ;  /* 0x00019600ff097b82 */ /* 0x000e220000000800 */
[----:B-1----:R-:W-:Y:S01]  /*ec80*/  ISETP.NE.U32.AND P0, PT, R24, RZ, PT ;  /* 0x000000ff1800720c */ /* 0x002fe20003f05070 */
[----:B------:R-:W-:Y:S01]  /*ec90*/  FMUL R7, R7, UR4 ;  /* 0x0000000407077c20 */ /* 0x000fe20008400000 */
[----:B------:R-:W-:Y:S02]  /*eca0*/  SHF.R.U32.HI R5, RZ, R22, R5 ;  /* 0x00000016ff057219 */ /* 0x000fe40000011605 */
[----:B------:R-:W-:-:S03]  /*ecb0*/  ISETP.NE.AND.EX P0, PT, R25, RZ, PT, P0 ;  /* 0x000000ff1900720c */ /* 0x000fc60003f05300 */
[----:B------:R-:W1:Y:S01]  /*ecc0*/  LDC R16, c[0x0][0x148] ;  /* 0x00005200ff107b82 */ /* 0x000e620000000800 */
[----:B---3--:R-:W-:Y:S02]  /*ecd0*/  IMAD R21, R13, R6, R4 ;  /* 0x000000060d157224 */ /* 0x008fe400078e0204 */
[----:B------:R-:W-:-:S05]  /*ece0*/  IMAD.MOV.U32 R6, RZ, RZ, 0x1 ;  /* 0x00000001ff067424 */ /* 0x000fca00078e00ff */
[----:B------:R-:W2:Y:S01]  /*ecf0*/  LDC R19, c[0x0][0x600] ;  /* 0x00018000ff137b82 */ /* 0x000ea20000000800 */
[-CC-:B----4-:R-:W-:Y:S02]  /*ed00*/  SHF.R.U64 R13, R10, R14.reuse, R5.reuse ;  /* 0x0000000e0a0d7219 */ /* 0x190fe40000001205 */
[----:B------:R-:W-:Y:S02]  /*ed10*/  SHF.R.U32.HI R4, RZ, R14, R5 ;  /* 0x0000000eff047219 */ /* 0x000fe40000011605 */
[----:B------:R3:W4:Y:S03]  /*ed20*/  F2I.U32.TRUNC.NTZ R14, R7 ;  /* 0x00000007000e7305 */ /* 0x000726000020f000 */
[----:B------:R-:W1:Y:S01]  /*ed30*/  LDC R20, c[0x0][0x648] ;  /* 0x00019200ff147b82 */ /* 0x000e620000000800 */
[-C--:B0-----:R-:W-:Y:S02]  /*ed40*/  SHF.R.U64 R15, R13, R9.reuse, R4 ;  /* 0x000000090d0f7219 */ /* 0x081fe40000001204 */
[----:B------:R-:W-:-:S02]  /*ed50*/  SHF.L.U32 R8, R8, R9, RZ ;  /* 0x0000000908087219 */ /* 0x000fc400000006ff */
[-C--:B------:R-:W-:Y:S01]  /*ed60*/  SHF.R.U32.HI R5, RZ, R9.reuse, R4 ;  /* 0x00000009ff057219 */ /* 0x080fe20000011604 */
[----:B------:R-:W-:Y:S01]  /*ed70*/  IMAD.MOV.U32 R4, RZ, RZ, R15 ;  /* 0x000000ffff047224 */ /* 0x000fe200078e000f */
[----:B------:R-:W-:Y:S01]  /*ed80*/  SHF.L.U32 R22, R6, R9, RZ ;  /* 0x0000000906167219 */ /* 0x000fe200000006ff */
[----:B------:R-:W0:Y:S01]  /*ed90*/  LDC R23, c[0x0][0x638] ;  /* 0x00018e00ff177b82 */ /* 0x000e220000000800 */
[----:B------:R-:W-:-:S07]  /*eda0*/  LOP3.LUT R26, RZ, R8, RZ, 0x33, !PT ;  /* 0x00000008ff1a7212 */ /* 0x000fce00078e33ff */
        /* <DEDUP_REMOVED lines=12> */
.L_x_384:
[----:B------:R-:W3:Y:S01]  /*ee70*/  LDC R6, c[0x0][0x65c] ;  /* 0x00019700ff067b82 */ /* 0x000ee20000000800 */
[----:B-1----:R-:W-:Y:S01]  /*ee80*/  SHF.R.U64 R5, R4, R20, R5 ;  /* 0x0000001404057219 */ /* 0x002fe20000001205 */
[----:B--2---:R-:W-:Y:S01]  /*ee90*/  VIADD R7, R19, 0xffffffff ;  /* 0xffffffff13077836 */ /* 0x004fe20000000000 */
[----:B------:R-:W-:Y:S01]  /*eea0*/  LOP3.LUT R4, R13, R26, RZ, 0xc0, !PT ;  /* 0x0000001a0d047212 */ /* 0x000fe200078ec0ff */
[----:B------:R-:W-:Y:S02]  /*eeb0*/  IMAD.MOV R14, RZ, RZ, -R14 ;  /* 0x000000ffff0e7224 */ /* 0x000fe400078e0a0e */
[----:B------:R-:W-:Y:S01]  /*eec0*/  IMAD.MOV.U32 R8, RZ, RZ, R12 ;  /* 0x000000ffff087224 */ /* 0x000fe200078e000c */
[----:B------:R-:W-:Y:S01]  /*eed0*/  LOP3.LUT R10, R10, R7, RZ, 0xc0, !PT ;  /* 0x000000070a0a7212 */ /* 0x000fe200078ec0ff */
[----:B------:R-:W-:Y:S01]  /*eee0*/  IMAD R4, R22, R5, R4 ;  /* 0x0000000516047224 */ /* 0x000fe200078e0204 */
[----:B---3--:R-:W-:Y:S01]  /*eef0*/  ISETP.NE.AND P0, PT, R6, 0x1, PT ;  /* 0x000000010600780c */ /* 0x008fe20003f05270 */
[----:B------:R-:W-:-:S12]  /*ef00*/  IMAD.MOV R6, RZ, RZ, -R5 ;  /* 0x000000ffff067224 */ /* 0x000fd800078e0a05 */
[----:B------:R-:W-:Y:S02]  /*ef10*/  @P0 IMAD R21, R16, R14, R3 ;  /* 0x0000000e10150224 */ /* 0x000fe400078e0203 */
[----:B0-----:R-:W-:Y:S02]  /*ef20*/  IMAD R3, R6, R23, R15 ;  /* 0x0000001706037224 */ /* 0x001fe400078e020f */
[----:B------:R-:W-:Y:S02]  /*ef30*/  IMAD R7, R4, R27, R21 ;  /* 0x0000001b04077224 */ /* 0x000fe400078e0215 */
[----:B------:R-:W-:Y:S02]  /*ef40*/  IMAD R4, R3, R19, R10 ;  /* 0x0000001303047224 */ /* 0x000fe400078e020a */
[----:B------:R-:W-:-:S03]  /*ef50*/  IMAD.MOV.U32 R6, RZ, RZ, 0x1 ;  /* 0x00000001ff067424 */ /* 0x000fc600078e00ff */
[----:B------:R-:W-:Y:S02]  /*ef60*/  SEL R9, R4, R7, !P0 ;  /* 0x0000000704097207 */ /* 0x000fe40004000000 */
[----:B------:R-:W-:-:S07]  /*ef70*/  SEL R7, R7, R4, !P0 ;  /* 0x0000000407077207 */ /* 0x000fce0004000000 */
.L_x_382:
[----:B------:R-:W-:-:S08]  /*ef80*/  NOP ;  /* 0x0000000000007918 */ /* 0x000fd00000000000 */
[----:B------:R-:W0:-:S00]  /*ef90*/  USETMAXREG.DEALLOC.CTAPOOL 0x28 ;  /* 0x00000028000079c8 */ /* 0x000e0000080e0500 */
[----:B0-----:R-:W-:-:S13]  /*efa0*/  ISETP.NE.AND P0, PT, R0, RZ, PT ;  /* 0x000000ff0000720c */ /* 0x001fda0003f05270 */
[----:B------:R-:W-:Y:S05]  /*efb0*/  @P0 EXIT ;  /* 0x000000000000094d */ /* 0x000fea0003800000 */
[----:B------:R-:W-:Y:S01]  /*efc0*/  LOP3.LUT P0, RZ, R6, 0xff, RZ, 0xc0, !PT ;  /* 0x000000ff06ff7812 */ /* 0x000fe2000780c0ff */
[----:B------:R-:W-:Y:S02]  /*efd0*/  IMAD.MOV.U32 R0, RZ, RZ, 0x1 ;  /* 0x00000001ff007424 */ /* 0x000fe400078e00ff */
[----:B------:R-:W-:-:S10]  /*efe0*/  IMAD.MOV.U32 R12, RZ, RZ, RZ ;  /* 0x000000ffff0c7224 */ /* 0x000fd400078e00ff */
[----:B------:R-:W-:Y:S05]  /*eff0*/  @!P0 BRA `(.L_x_385) ;  /* 0x0000000c00408947 */ /* 0x000fea0003800000 */
[----:B------:R-:W0:Y:S01]  /*f000*/  LDC R0, c[0x0][0x28c] ;  /* 0x0000a300ff007b82 */ /* 0x000e220000000800 */
[----:B------:R-:W1:Y:S01]  /*f010*/  S2R R4, SR_TID.X ;  /* 0x0000000000047919 */ /* 0x000e620000002100 */
[----:B------:R-:W-:Y:S01]  /*f020*/  ULDC UR5, c[0x0][0x600] ;  /* 0x0001800000057ab9 */ /* 0x000fe20000000800 */
[----:B------:R-:W-:Y:S01]  /*f030*/  ULDC UR4, c[0x0][0xc] ;  /* 0x0000030000047ab9 */ /* 0x000fe20000000800 */
[----:B------:R-:W-:Y:S01]  /*f040*/  UIADD3 UR16, UR5, -0x1, URZ ;  /* 0xffffffff05107890 */ /* 0x000fe2000fffe03f */
[----:B------:R-:W-:Y:S01]  /*f050*/  BSSY B0, `(.L_x_385) ;  /* 0x00000ca000007945 */ /* 0x000fe20003800000 */
[----:B------:R-:W-:Y:S01]  /*f060*/  ULDC UR6, c[0x0][0x658] ;  /* 0x0001960000067ab9 */ /* 0x000fe20000000800 */
[----:B------:R-:W-:Y:S01]  /*f070*/  ULDC UR5, c[0x0][0x10] ;  /* 0x0000040000057ab9 */ /* 0x000fe20000000800 */
[----:B------:R-:W-:Y:S01]  /*f080*/  UMOV UR7, 0xffffffff ;  /* 0xffffffff00077882 */ /* 0x000fe20000000000 */
[----:B------:R-:W-:Y:S01]  /*f090*/  UMOV UR8, 0x1 ;  /* 0x0000000100087882 */ /* 0x000fe20000000000 */
[----:B------:R-:W-:Y:S01]  /*f0a0*/  UIMAD.WIDE.U32 UR4, UR4, UR5, URZ ;  /* 0x00000005040472a5 */ /* 0x000fe2000f8e003f */
[----:B------:R-:W-:Y:S01]  /*f0b0*/  IMAD.MOV.U32 R13, RZ, RZ, 0x1 ;  /* 0x00000001ff0d7424 */ /* 0x000fe200078e00ff */
[----:B------:R-:W-:Y:S01]  /*f0c0*/  USHF.L.U32 UR7, UR7, UR6, URZ ;  /* 0x0000000607077299 */ /* 0x000fe2000800063f */
[----:B------:R-:W-:Y:S01]  /*f0d0*/  LOP3.LUT R11, R2, 0x2, RZ, 0xfc, !PT ;  /* 0x00000002020b7812 */ /* 0x000fe200078efcff */
[----:B------:R-:W-:Y:S01]  /*f0e0*/  USHF.L.U32 UR18, UR8, UR6, URZ ;  /* 0x0000000608127299 */ /* 0x000fe2000800063f */
[----:B------:R-:W-:Y:S01]  /*f0f0*/  IMAD.MOV.U32 R12, RZ, RZ, RZ ;  /* 0x000000ffff0c7224 */ /* 0x000fe200078e00ff */
[----:B------:R-:W-:Y:S01]  /*f100*/  ULOP3.LUT UR17, URZ, UR7, URZ, 0x33, !UPT ;  /* 0x000000073f117292 */ /* 0x000fe2000f8e333f */
[----:B------:R-:W-:Y:S01]  /*f110*/  ULDC UR6, c[0x0][0x14] ;  /* 0x0000050000067ab9 */ /* 0x000fe20000000800 */
[----:B------:R-:W-:Y:S01]  /*f120*/  ULDC.64 UR22, c[0x0][0x198] ;  /* 0x0000660000167ab9 */ /* 0x000fe20000000a00 */
[----:B------:R-:W-:-:S02]  /*f130*/  UIMAD.WIDE.U32 UR20, UR4, UR6, URZ ;  /* 0x00000006041472a5 */ /* 0x000fc4000f8e003f */
[----:B------:R-:W-:Y:S01]  /*f140*/  UIMAD UR13, UR5, UR6, URZ ;  /* 0x00000006050d72a4 */ /* 0x000fe2000f8e023f */
[----:B0-----:R-:W-:-:S03]  /*f150*/  VIADD R0, R0, 0x1f ;  /* 0x0000001f00007836 */ /* 0x001fc60000000000 */
[----:B------:R-:W-:Y:S02]  /*f160*/  UIADD3 UR13, UR21, UR13, URZ ;  /* 0x0000000d150d7290 */ /* 0x000fe4000fffe03f */
[----:B------:R-:W-:-:S04]  /*f170*/  SHF.R.S32.HI R3, RZ, 0x1f, R0 ;  /* 0x0000001fff037819 */ /* 0x000fc80000011400 */
[----:B------:R-:W-:Y:S01]  /*f180*/  LEA.HI R3, R3, R0, RZ, 0x5 ;  /* 0x0000000003037211 */ /* 0x000fe200078f28ff */
[----:B------:R-:W-:Y:S01]  /*f190*/  IMAD.MOV.U32 R0, RZ, RZ, 0x1 ;  /* 0x00000001ff007424 */ /* 0x000fe200078e00ff */
[C---:B-1----:R-:W-:Y:S02]  /*f1a0*/  LOP3.LUT P2, RZ, R4.reuse, 0x7f, RZ, 0xc0, !PT ;  /* 0x0000007f04ff7812 */ /* 0x042fe4000784c0ff */
[----:B------:R-:W-:Y:S02]  /*f1b0*/  SHF.R.S32.HI R3, RZ, 0x5, R3 ;  /* 0x00000005ff037819 */ /* 0x000fe40000011403 */
[----:B------:R-:W-:-:S03]  /*f1c0*/  LOP3.LUT P0, RZ, R4, 0x1f, RZ, 0xc0, !PT ;  /* 0x0000001f04ff7812 */ /* 0x000fc6000780c0ff */
[----:B------:R-:W-:Y:S01]  /*f1d0*/  VIADD R10, R3, 0x1 ;  /* 0x00000001030a7836 */ /* 0x000fe20000000000 */
[----:B------:R-:W-:-:S13]  /*f1e0*/  PLOP3.LUT P0, PT, P0, P2, PT, 0x8a, 0x0 ;  /* 0x000000000000781c */ /* 0x000fda0000705172 */
.L_x_397:
[----:B------:R-:W-:-:S03]  /*f1f0*/  UMOV UR4, 0xffffffff ;  /* 0xffffffff00047882 */ /* 0x000fc60000000000 */
[----:B------:R-:W-:Y:S05]  /*f200*/  BRA.DIV UR4, `(.L_x_386) ;  /* 0x00000012045c7947 */ /* 0x000fea000b800000 */
[----:B------:R-:W-:-:S13]  /*f210*/  ELECT P6, URZ, PT ;  /* 0x00000000003f782f */ /* 0x000fda00038c0000 */
.L_x_413:
[----:B------:R-:W0:Y:S01]  /*f220*/  LDC R4, c[0x0][0x28c] ;  /* 0x0000a300ff047b82 */ /* 0x000e220000000800 */
[----:B------:R-:W-:Y:S01]  /*f230*/  BSSY B1, `(.L_x_387) ;  /* 0x0000037000017945 */ /* 0x000fe20003800000 */
[----:B0-----:R-:W-:-:S13]  /*f240*/  ISETP.LT.OR P6, PT, R4, 0x1, !P6 ;  /* 0x000000010400780c */ /* 0x001fda00077c1670 */
[----:B------:R-:W-:Y:S05]  /*f250*/  @P6 BRA `(.L_x_388) ;  /* 0x0000000000d06947 */ /* 0x000fea0003800000 */
[----:B------:R-:W-:Y:S02]  /*f260*/  IMAD R15, R9, 0xb0, RZ ;  /* 0x000000b0090f7824 */ /* 0x000fe400078e02ff */
[----:B------:R-:W-:Y:S02]  /*f270*/  IMAD R16, R7, 0xc0, RZ ;  /* 0x000000c007107824 */ /* 0x000fe400078e02ff */
[----:B------:R-:W-:Y:S02]  /*f280*/  IMAD.MOV.U32 R20, RZ, RZ, RZ ;  /* 0x000000ffff147224 */ /* 0x000fe400078e00ff */
[----:B------:R-:W-:Y:S02]  /*f290*/  IMAD.MOV.U32 R4, RZ, RZ, R10 ;  /* 0x000000ffff047224 */ /* 0x000fe400078e000a */
[----:B------:R-:W-:Y:S02]  /*f2a0*/  IMAD.MOV.U32 R5, RZ, RZ, R0 ;  /* 0x000000ffff057224 */ /* 0x000fe400078e0000 */
[----:B------:R-:W-:-:S07]  /*f2b0*/  IMAD.MOV.U32 R6, RZ, RZ, R12 ;  /* 0x000000ffff067224 */ /* 0x000fce00078e000c */
.L_x_392:
[----:B------:R-:W0:Y:S01]  /*f2c0*/  S2R R14, SR_CgaCtaId ;  /* 0x00000000000e7919 */ /* 0x000e220000008800 */
[----:B------:R-:W-:Y:S01]  /*f2d0*/  MOV R7, 0x400 ;  /* 0x0000040000077802 */ /* 0x000fe20000000f00 */
[----:B------:R-:W1:Y:S03]  /*f2e0*/  @!P2 LDC R9, c[0x0][0x500] ;  /* 0x00014000ff09ab82 */ /* 0x000e660000000800 */
[----:B0-----:R-:W-:Y:S02]  /*f2f0*/  LEA R19, R14, R7, 0x18 ;  /* 0x000000070e137211 */ /* 0x001fe400078ec0ff */
[----:B------:R-:W-:-:S03]  /*f300*/  SHF.L.U32 R7, R5, 0x1f, RZ ;  /* 0x0000001f05077819 */ /* 0x000fc600000006ff */
[----:B------:R-:W-:-:S04]  /*f310*/  IMAD R14, R6, 0x8, R19 ;  /* 0x00000008060e7824 */ /* 0x000fc800078e0213 */
[----:B------:R-:W0:Y:S02]  /*f320*/  SYNCS.PHASECHK.TRANS64.TRYWAIT P1, [R14+URZ+0x48], R7 ;  /* 0x000048070e0075a7 */ /* 0x000e24000802017f */
[----:B01----:R-:W-:Y:S05]  /*f330*/  @!P1 BRA `(.L_x_389) ;  /* 0x0000001000309947 */ /* 0x003fea0003800000 */
.L_x_414:
[----:B0-----:R-:W-:Y:S01]  /*f340*/  PRMT R7, R11, 0x9910, RZ ;  /* 0x000099100b077816 */ /* 0x001fe200000000ff */
[----:B------:R0:W-:Y:S03]  /*f350*/  @!P2 SYNCS.ARRIVE.TRANS64 RZ, [R14+URZ], R9 ;  /* 0x000000090effa9a7 */ /* 0x0001e6000800003f */
[----:B------:R-:W-:-:S13]  /*f360*/  ISETP.NE.AND P1, PT, R7, 0x2, PT ;  /* 0x000000020700780c */ /* 0x000fda0003f25270 */
[----:B0-----:R-:W-:Y:S05]  /*f370*/  @P1 BRA `(.L_x_390) ;  /* 0x0000000000041947 */ /* 0x001fea0003800000 */
[----:B------:R-:W-:Y:S01]  /*f380*/  BPT.TRAP 0x1 ;  /* 0x000000040000795c */ /* 0x000fe20000300000 */
.L_x_390:
[----:B------:R-:W-:Y:S05]  /*f390*/  @P0 BRA `(.L_x_391) ;  /* 0x0000000000040947 */ /* 0x000fea0003800000 */
[----:B------:R-:W-:Y:S01]  /*f3a0*/  BPT.TRAP 0x1 ;  /* 0x000000040000795c */ /* 0x000fe20000300000 */
.L_x_391:
[--C-:B------:R-:W-:Y:S01]  /*f3b0*/  IMAD R7, R6, 0x3000, R19.reuse ;  /* 0x0000300006077824 */ /* 0x100fe200078e0213 */
[----:B------:R-:W-:Y:S01]  /*f3c0*/  R2UR UR9, R14 ;  /* 0x000000000e0972ca */ /* 0x000fe200000e0000 */
[----:B------:R-:W-:Y:S01]  /*f3d0*/  IMAD R19, R6, 0x2c00, R19 ;  /* 0x00002c0006137824 */ /* 0x000fe200078e0213 */
[----:B------:R-:W-:Y:S01]  /*f3e0*/  UIADD3 UR4, UP0, UR22, 0xf0, URZ ;  /* 0x000000f016047890 */ /* 0x000fe2000ff1e03f */
[----:B------:R-:W-:Y:S01]  /*f3f0*/  VIADD R4, R4, 0xffffffff ;  /* 0xffffffff04047836 */ /* 0x000fe20000000000 */
[----:B------:R-:W-:Y:S01]  /*f400*/  R2UR UR5, R7 ;  /* 0x00000000070572ca */ /* 0x000fe200000e0000 */
[----:B------:R-:W-:Y:S01]  /*f410*/  UIADD3 UR24, UP1, UR22, 0x1f0, URZ ;  /* 0x000001f016187890 */ /* 0x000fe2000ff3e03f */
[----:B------:R-:W-:Y:S01]  /*f420*/  R2UR UR8, R19 ;  /* 0x00000000130872ca */ /* 0x000fe200000e0000 */
[----:B------:R-:W-:Y:S01]  /*f430*/  VIADD R6, R6, 0x1 ;  /* 0x0000000106067836 */ /* 0x000fe20000000000 */
[----:B------:R-:W-:Y:S01]  /*f440*/  R2UR UR11, R16 ;  /* 0x00000000100b72ca */ /* 0x000fe200000e0000 */
[----:B------:R-:W-:Y:S01]  /*f450*/  UIADD3.X UR25, URZ, UR23, URZ, UP1, !UPT ;  /* 0x000000173f197290 */ /* 0x000fe20008ffe43f */
[----:B------:R-:W-:Y:S01]  /*f460*/  R2UR UR10, R20 ;  /* 0x00000000140a72ca */ /* 0x000fe200000e0000 */
[----:B------:R-:W-:Y:S01]  /*f470*/  UMOV UR6, 0x0 ;  /* 0x0000000000067882 */ /* 0x000fe20000000000 */
[----:B------:R-:W-:Y:S01]  /*f480*/  R2UR UR12, R8 ;  /* 0x00000000080c72ca */ /* 0x000fe200000e0000 */
[----:B------:R-:W-:Y:S01]  /*f490*/  UMOV UR7, 0x10000000 ;  /* 0x1000000000077882 */ /* 0x000fe20000000000 */
[----:B------:R-:W-:Y:S01]  /*f4a0*/  R2UR UR19, R15 ;  /* 0x000000000f1372ca */ /* 0x000fe200000e0000 */
[----:B------:R-:W-:Y:S01]  /*f4b0*/  VIADD R20, R20, 0x20 ;  /* 0x0000002014147836 */ /* 0x000fe20000000000 */
[----:B------:R-:W-:Y:S01]  /*f4c0*/  ISETP.GT.AND P3, PT, R4, 0x1, PT ;  /* 0x000000010400780c */ /* 0x000fe20003f64270 */
[----:B------:R-:W-:Y:S01]  /*f4d0*/  UIADD3 UR14, UR5, 0x180, URZ ;  /* 0x00000180050e7890 */ /* 0x000fe2000fffe03f */
[----:B------:R-:W-:Y:S01]  /*f4e0*/  ISETP.NE.AND P1, PT, R6, 0x9, PT ;  /* 0x000000090600780c */ /* 0x000fe20003f25270 */
[----:B------:R-:W-:-:S02]  /*f4f0*/  UIADD3.X UR5, URZ, UR23, URZ, UP0, !UPT ;  /* 0x000000173f057290 */ /* 0x000fc400087fe43f */
[----:B------:R-:W-:Y:S01]  /*f500*/  UIADD3 UR15, UR8, 0x1b180, URZ ;  /* 0x0001b180080f7890 */ /* 0x000fe2000fffe03f */
[----:B------:R-:W-:Y:S02]  /*f510*/  SEL R14, RZ, 0x1, P1 ;  /* 0x00000001ff0e7807 */ /* 0x000fe40000800000 */
[----:B------:R-:W-:Y:S01]  /*f520*/  UMOV UR8, UR14 ;  /* 0x0000000e00087c82 */ /* 0x000fe20008000000 */
[----:B------:R-:W-:Y:S02]  /*f530*/  SEL R6, R6, RZ, P1 ;  /* 0x000000ff06067207 */ /* 0x000fe40000800000 */
[----:B------:R-:W-:Y:S01]  /*f540*/  LOP3.LUT R5, R5, R14, RZ, 0x3c, !PT ;  /* 0x0000000e05057212 */ /* 0x000fe200078e3cff */
[----:B------:R0:W-:Y:S02]  /*f550*/  UTMALDG.3D [UR8], [UR4], desc[UR6] ;  /* 0x00000608040075b4 */ /* 0x0001e40008011000 */
[----:B0-----:R-:W-:Y:S01]  /*f560*/  UMOV UR8, UR15 ;  /* 0x0000000f00087c82 */ /* 0x001fe20008000000 */
[----:B------:R-:W-:-:S02]  /*f570*/  UMOV UR11, UR19 ;  /* 0x00000013000b7c82 */ /* 0x000fc40008000000 */
[----:B------:R0:W-:Y:S02]  /*f580*/  UTMALDG.3D [UR8], [UR24], desc[UR6] ;  /* 0x00000608180075b4 */ /* 0x0001e40008011000 */
[----:B0-----:R-:W-:Y:S05]  /*f590*/  @P3 BRA `(.L_x_392) ;  /* 0xfffffffc00483947 */ /* 0x001fea000383ffff */
.L_x_388:
[----:B------:R-:W-:Y:S05]  /*f5a0*/  BSYNC B1 ;  /* 0x0000000000017941 */ /* 0x000fea0003800000 */
.L_x_387:
[----:B------:R-:W-:Y:S01]  /*f5b0*/  LOP3.LUT P3, RZ, R13, 0xff, RZ, 0xc0, !PT ;  /* 0x000000ff0dff7812 */ /* 0x000fe2000786c0ff */
[----:B------:R-:W-:Y:S01]  /*f5c0*/  IMAD.IADD R12, R3, 0x1, R12 ;  /* 0x00000001030c7824 */ /* 0x000fe200078e020c */
[----:B------:R-:W-:Y:S01]  /*f5d0*/  IADD3 R18, P4, R18, UR20, RZ ;  /* 0x0000001412127c10 */ /* 0x000fe2000ff9e0ff */
[----:B------:R-:W-:Y:S01]  /*f5e0*/  ULDC.64 UR4, c[0x0][0x650] ;  /* 0x0001940000047ab9 */ /* 0x000fe20000000a00 */
[----:B------:R-:W-:Y:S01]  /*f5f0*/  BSSY B1, `(.L_x_393) ;  /* 0x000006d000017945 */ /* 0x000fe20003800000 */
[----:B------:R-:W-:Y:S01]  /*f600*/  IMAD.MOV.U32 R9, RZ, RZ, -0x1 ;  /* 0xffffffffff097424 */ /* 0x000fe200078e00ff */
[----:B------:R-:W-:Y:S01]  /*f610*/  ISETP.GT.U32.AND P1, PT, R12, 0x8, PT ;  /* 0x000000080c00780c */ /* 0x000fe20003f24070 */
[----:B------:R-:W-:Y:S01]  /*f620*/  IMAD.MOV.U32 R8, RZ, RZ, -0x1 ;  /* 0xffffffffff087424 */ /* 0x000fe200078e00ff */
[----:B------:R-:W-:Y:S02]  /*f630*/  IADD3.X R17, R17, UR13, RZ, P4, !PT ;  /* 0x0000000d11117c10 */ /* 0x000fe4000a7fe4ff */
[----:B------:R-:W-:-:S02]  /*f640*/  ISETP.LT.U32.AND P1, PT, R3, 0x9, P1 ;  /* 0x000000090300780c */ /* 0x000fc40000f21070 */
[----:B------:R-:W-:Y:S01]  /*f650*/  PRMT R13, RZ, 0x7610, R13 ;  /* 0x00007610ff0d7816 */ /* 0x000fe2000000000d */
[----:B------:R-:W0:Y:S01]  /*f660*/  @P3 S2R R5, SR_CgaCtaId ;  /* 0x0000000000053919 */ /* 0x000e220000008800 */
[----:B------:R-:W-:-:S04]  /*f670*/  @P3 MOV R4, 0x400 ;  /* 0x0000040000043802 */ /* 0x000fc80000000f00 */
[----:B0-----:R-:W-:Y:S01]  /*f680*/  @P3 LEA R6, R5, R4, 0x18 ;  /* 0x0000000405063211 */ /* 0x001fe200078ec0ff */
[----:B------:R-:W-:-:S03]  /*f690*/  IMAD.WIDE.U32 R4, R12, 0x38e38e39, RZ ;  /* 0x38e38e390c047825 */ /* 0x000fc600078e00ff */
[----:B------:R0:W-:Y:S01]  /*f6a0*/  @P3 SYNCS.ARRIVE.TRANS64.A1T0 RZ, [R6+URZ+0xa8], RZ ;  /* 0x0000a8ff06ff39a7 */ /* 0x0001e2000810003f */
[----:B------:R-:W-:Y:S02]  /*f6b0*/  ISETP.GE.U32.AND P3, PT, R3, 0x9, PT ;  /* 0x000000090300780c */ /* 0x000fe40003f66070 */
[----:B------:R-:W-:Y:S02]  /*f6c0*/  SHF.R.U32.HI R7, RZ, 0x1, R5 ;  /* 0x00000001ff077819 */ /* 0x000fe40000011605 */
[----:B------:R-:W-:Y:S02]  /*f6d0*/  SEL R5, RZ, 0x1, !P1 ;  /* 0x00000001ff057807 */ /* 0x000fe40004800000 */
[----:B------:R-:W-:Y:S01]  /*f6e0*/  ISETP.GE.U32.AND P1, PT, R18, UR4, PT ;  /* 0x0000000412007c0c */ /* 0x000fe2000bf26070 */
[----:B------:R-:W-:Y:S01]  /*f6f0*/  IMAD R12, R7, -0x9, R12 ;  /* 0xfffffff7070c7824 */ /* 0x000fe200078e020c */
[----:B------:R-:W-:Y:S02]  /*f700*/  LOP3.LUT R0, R0, R5, RZ, 0x3c, !PT ;  /* 0x0000000500007212 */ /* 0x000fe400078e3cff */
[----:B------:R-:W-:-:S02]  /*f710*/  ISETP.GE.U32.AND.EX P1, PT, R17, UR5, PT, P1 ;  /* 0x0000000511007c0c */ /* 0x000fc4000bf26110 */
[----:B------:R-:W-:Y:S02]  /*f720*/  PRMT R4, RZ, 0x7610, R4 ;  /* 0x00007610ff047816 */ /* 0x000fe40000000004 */
[----:B------:R-:W-:Y:S01]  /*f730*/  @P3 LOP3.LUT R0, R0, 0x1, R7, 0x78, !PT ;  /* 0x0000000100003812 */ /* 0x000fe200078e7807 */
[----:B------:R-:W-:-:S08]  /*f740*/  IMAD.MOV.U32 R7, RZ, RZ, -0x1 ;  /* 0xffffffffff077424 */ /* 0x000fd000078e00ff */
[----:B0-----:R-:W-:Y:S05]  /*f750*/  @P1 BRA `(.L_x_394) ;  /* 0x0000000400581947 */ /* 0x001fea0003800000 */
[----:B------:R-:W-:Y:S01]  /*f760*/  ULDC.64 UR4, c[0x0][0x628] ;  /* 0x00018a0000047ab9 */ /* 0x000fe20000000a00 */
[----:B------:R-:W0:Y:S01]  /*f770*/  S2R R15, SR_CTAID.X ;  /* 0x00000000000f7919 */ /* 0x000e220000002500 */
[----:B------:R-:W-:Y:S01]  /*f780*/  ISETP.NE.U32.AND P1, PT, RZ, UR4, PT ;  /* 0x00000004ff007c0c */ /* 0x000fe2000bf25070 */
[----:B------:R-:W-:Y:S01]  /*f790*/  ULDC UR7, c[0x0][0x630] ;  /* 0x00018c0000077ab9 */ /* 0x000fe20000000800 */
[----:B------:R-:W-:Y:S01]  /*f7a0*/  IMAD.MOV.U32 R4, RZ, RZ, R18 ;  /* 0x000000ffff047224 */ /* 0x000fe200078e0012 */
[----:B------:R-:W1:Y:S01]  /*f7b0*/  S2R R14, SR_CTAID.Y ;  /* 0x00000000000e7919 */ /* 0x000e620000002600 */
[----:B------:R-:W-:Y:S01]  /*f7c0*/  ISETP.NE.AND.EX P1, PT, RZ, UR5, PT, P1 ;  /* 0x00000005ff007c0c */ /* 0x000fe2000bf25310 */
[----:B------:R-:W-:-:S12]  /*f7d0*/  IMAD.MOV.U32 R5, RZ, RZ, R17 ;  /* 0x000000ffff057224 */ /* 0x000fd800078e0011 */
[----:B------:R-:W-:Y:S05]  /*f7e0*/  @!P1 BRA `(.L_x_395) ;  /* 0x0000000000289947 */ /* 0x000fea0003800000 */
[----:B------:R-:W-:Y:S02]  /*f7f0*/  ULDC UR6, c[0x0][0x634] ;  /* 0x00018d0000067ab9 */ /* 0x000fe40000000800 */
[----:B------:R-:W-:-:S05]  /*f800*/  IADD3 R9, P1, R18, UR6, RZ ;  /* 0x0000000612097c10 */ /* 0x000fca000ff3e0ff */
[----:B------:R-:W-:-:S04]  /*f810*/  IMAD.X R19, RZ, RZ, R17, P1 ;  /* 0x000000ffff137224 */ /* 0x000fc800008e0611 */
[----:B------:R-:W-:-:S04]  /*f820*/  IMAD.WIDE.U32 R6, R19, UR4, RZ ;  /* 0x0000000413067c25 */ /* 0x000fc8000f8e00ff */
[----:B------:R-:W-:-:S04]  /*f830*/  IMAD.WIDE.U32 R6, P1, R9, UR5, R6 ;  /* 0x0000000509067c25 */ /* 0x000fc8000f820006 */
[----:B------:R-:W-:-:S04]  /*f840*/  IMAD.WIDE.U32 R8, R9, UR4, RZ ;  /* 0x0000000409087c25 */ /* 0x000fc8000f8e00ff */
[----:B------:R-:W-:Y:S01]  /*f850*/  IMAD.X R5, RZ, RZ, RZ, P1 ;  /* 0x000000ffff057224 */ /* 0x000fe200008e06ff */
[----:B------:R-:W-:Y:S01]  /*f860*/  IADD3 RZ, P1, R9, R6, RZ ;  /* 0x0000000609ff7210 */ /* 0x000fe20007f3e0ff */
[----:B------:R-:W-:-:S04]  /*f870*/  IMAD.MOV.U32 R4, RZ, RZ, R7 ;  /* 0x000000ffff047224 */ /* 0x000fc800078e0007 */
[----:B------:R-:W-:-:S08]  /*f880*/  IMAD.WIDE.U32.X R4, R19, UR5, R4, P1 ;  /* 0x0000000513047c25 */ /* 0x000fd000088e0404 */
.L_x_395:
[--C-:B------:R-:W-:Y:S01]  /*f890*/  SHF.R.U64 R8, R4, UR7, R5.reuse ;  /* 0x0000000704087c19 */ /* 0x100fe20008001205 */
[----:B------:R-:W-:Y:S01]  /*f8a0*/  ULDC.64 UR4, c[0x0][0x620] ;  /* 0x0001880000047ab9 */ /* 0x000fe20000000a00 */
[----:B------:R-:W-:Y:S01]  /*f8b0*/  SHF.R.U32.HI R4, RZ, UR7, R5 ;  /* 0x00000007ff047c19 */ /* 0x000fe20008011605 */
[----:B------:R-:W-:Y:S01]  /*f8c0*/  IMAD.MOV.U32 R5, RZ, RZ, R17 ;  /* 0x000000ffff057224 */ /* 0x000fe200078e0011 */
[----:B------:R-:W-:Y:S01]  /*f8d0*/  IADD3 R7, P1, RZ, -R8, RZ ;  /* 0x80000008ff077210 */ /* 0x000fe20007f3e0ff */
[----:B------:R-:W2:Y:S01]  /*f8e0*/  LDC R22, c[0x0][0x144] ;  /* 0x00005100ff167b82 */ /* 0x000ea20000000800 */
[----:B0-----:R-:W-:Y:S01]  /*f8f0*/  I2FP.F32.U32 R9, R15 ;  /* 0x0000000f00097245 */ /* 0x001fe20000201000 */
[----:B------:R-:W-:Y:S01]  /*f900*/  ULDC.64 UR8, c[0x0][0x640] ;  /* 0x0001900000087ab9 */ /* 0x000fe20000000a00 */
[----:B------:R-:W-:Y:S01]  /*f910*/  ULDC UR6, c[0x0][0x608] ;  /* 0x0001820000067ab9 */ /* 0x000fe20000000800 */
[----:B------:R-:W-:Y:S01]  /*f920*/  IMAD.X R4, RZ, RZ, ~R4, P1 ;  /* 0x000000ffff047224 */ /* 0x000fe200008e0e04 */
[----:B------:R-:W-:-:S03]  /*f930*/  ISETP.NE.U32.AND P1, PT, RZ, UR8, PT ;  /* 0x00000008ff007c0c */ /* 0x000fc6000bf25070 */
[----:B------:R-:W-:Y:S01]  /*f940*/  IMAD R6, R4, UR4, RZ ;  /* 0x0000000404067c24 */ /* 0x000fe2000f8e02ff */
[----:B------:R-:W0:Y:S01]  /*f950*/  LDC R19, c[0x0][0x148] ;  /* 0x00005200ff137b82 */ /* 0x000e220000000800 */
[----:B------:R-:W-:Y:S01]  /*f960*/  IMAD.MOV.U32 R4, RZ, RZ, R18 ;  /* 0x000000ffff047224 */ /* 0x000fe200078e0012 */
[----:B------:R-:W-:-:S03]  /*f970*/  ISETP.NE.AND.EX P1, PT, RZ, UR9, PT, P1 ;  /* 0x00000009ff007c0c */ /* 0x000fc6000bf25310 */
[----:B------:R-:W-:Y:S01]  /*f980*/  IMAD.WIDE.U32 R4, R7, UR4, R4 ;  /* 0x0000000407047c25 */ /* 0x000fe2000f8e0004 */
[----:B------:R-:W-:-:S03]  /*f990*/  ULDC UR4, c[0x0][0x150] ;  /* 0x0000540000047ab9 */ /* 0x000fc60000000800 */
[----:B------:R-:W-:Y:S02]  /*f9a0*/  IMAD R7, R7, UR5, R6 ;  /* 0x0000000507077c24 */ /* 0x000fe4000f8e0206 */
[----:B------:R-:W-:Y:S01]  /*f9b0*/  FMUL R6, R9, UR4 ;  /* 0x0000000409067c20 */ /* 0x000fe20008400000 */
[----:B------:R-:W-:Y:S01]  /*f9c0*/  ULDC UR4, c[0x0][0x618] ;  /* 0x0001860000047ab9 */ /* 0x000fe20000000800 */
[----:B------:R-:W-:Y:S01]  /*f9d0*/  ULDC UR5, c[0x0][0x154] ;  /* 0x0000550000057ab9 */ /* 0x000fe20000000800 */
[----:B------:R-:W-:-:S03]  /*f9e0*/  IMAD.IADD R5, R5, 0x1, R7 ;  /* 0x0000000105057824 */ /* 0x000fc600078e0207 */
[----:B------:R-:W3:Y:S02]  /*f9f0*/  F2I.U32.TRUNC.NTZ R6, R6 ;  /* 0x0000000600067305 */ /* 0x000ee4000020f000 */
[----:B------:R-:W-:Y:S02]  /*fa00*/  SHF.R.U64 R9, R4, UR4, R5 ;  /* 0x0000000404097c19 */ /* 0x000fe40008001205 */
[----:B-1----:R-:W-:-:S05]  /*fa10*/  I2FP.F32.U32 R4, R14 ;  /* 0x0000000e00047245 */ /* 0x002fca0000201000 */
[----:B------:R-:W-:Y:S01]  /*fa20*/  FMUL R21, R4, UR5 ;  /* 0x0000000504157c20 */ /* 0x000fe20008400000 */
[----:B------:R-:W-:Y:S01]  /*fa30*/  SHF.R.U32.HI R4, RZ, UR4, R5 ;  /* 0x00000004ff047c19 */ /* 0x000fe20008011605 */
[----:B------:R-:W-:-:S03]  /*fa40*/  ULDC UR4, c[0x0][0x658] ;  /* 0x0001960000047ab9 */ /* 0x000fc60000000800 */
[--C-:B------:R-:W-:Y:S01]  /*fa50*/  SHF.R.U64 R20, R9, UR6, R4.reuse ;  /* 0x0000000609147c19 */ /* 0x100fe20008001204 */
[----:B------:R-:W1:Y:S01]  /*fa60*/  F2I.U32.TRUNC.NTZ R21, R21 ;  /* 0x0000001500157305 */ /* 0x000e62000020f000 */
[----:B------:R-:W-:Y:S01]  /*fa70*/  SHF.R.U32.HI R5, RZ, UR6, R4 ;  /* 0x00000006ff057c19 */ /* 0x000fe20008011604 */
[----:B---3--:R-:W-:-:S03]  /*fa80*/  IMAD.MOV R6, RZ, RZ, -R6 ;  /* 0x000000ffff067224 */ /* 0x008fc600078e0a06 */
[----:B------:R-:W-:Y:S01]  /*fa90*/  SHF.R.U64 R16, R20, UR4, R5 ;  /* 0x0000000414107c19 */ /* 0x000fe20008001205 */
[----:B--2---:R-:W-:Y:S01]  /*faa0*/  IMAD R15, R22, R6, R15 ;  /* 0x00000006160f7224 */ /* 0x004fe200078e020f */
[----:B------:R-:W-:-:S03]  /*fab0*/  SHF.R.U32.HI R23, RZ, UR4, R5 ;  /* 0x00000004ff177c19 */ /* 0x000fc60008011605 */
[----:B------:R-:W-:Y:S02]  /*fac0*/  IMAD.MOV.U32 R4, RZ, RZ, R16 ;  /* 0x000000ffff047224 */ /* 0x000fe400078e0010 */
[----:B------:R-:W-:Y:S01]  /*fad0*/  IMAD.MOV.U32 R5, RZ, RZ, R23 ;  /* 0x000000ffff057224 */ /* 0x000fe200078e0017 */
[----:B------:R-:W-:Y:S06]  /*fae0*/  @!P1 BRA `(.L_x_396) ;  /* 0x0000000000289947 */ /* 0x000fec0003800000 */
[----:B------:R-:W-:Y:S02]  /*faf0*/  ULDC UR4, c[0x0][0x64c] ;  /* 0x0001930000047ab9 */ /* 0x000fe40000000800 */
[----:B------:R-:W-:-:S05]  /*fb00*/  IADD3 R5, P1, R16, UR4, RZ ;  /* 0x0000000410057c10 */ /* 0x000fca000ff3e0ff */
[----:B------:R-:W-:-:S04]  /*fb10*/  IMAD.X R23, RZ, RZ, R23, P1 ;  /* 0x000000ffff177224 */ /* 0x000fc800008e0617 */
[----:B------:R-:W-:-:S04]  /*fb20*/  IMAD.WIDE.U32 R6, R23, UR8, RZ ;  /* 0x0000000817067c25 */ /* 0x000fc8000f8e00ff */
[----:B------:R-:W-:-:S04]  /*fb30*/  IMAD.WIDE.U32 R6, P1, R5, UR9, R6 ;  /* 0x0000000905067c25 */ /* 0x000fc8000f820006 */
[----:B------:R-:W-:-:S04]  /*fb40*/  IMAD.WIDE.U32 R4, R5, UR8, RZ ;  /* 0x0000000805047c25 */ /* 0x000fc8000f8e00ff */
[----:B------:R-:W-:Y:S01]  /*fb50*/  IMAD.MOV.U32 R4, RZ, RZ, R7 ;  /* 0x000000ffff047224 */ /* 0x000fe200078e0007 */
[----:B------:R-:W-:Y:S01]  /*fb60*/  IADD3 RZ, P3, R5, R6, RZ ;  /* 0x0000000605ff7210 */ /* 0x000fe20007f7e0ff */
[----:B------:R-:W-:-:S04]  /*fb70*/  IMAD.X R5, RZ, RZ, RZ, P1 ;  /* 0x000000ffff057224 */ /* 0x000fc800008e06ff */
[----:B------:R-:W-:-:S08]  /*fb80*/  IMAD.WIDE.U32.X R4, R23, UR9, R4, P3 ;  /* 0x0000000917047c25 */ /* 0x000fd000098e0404 */
.L_x_396:
[----:B------:R-:W2:Y:S01]  /*fb90*/  LDC R6, c[0x0][0x65c] ;  /* 0x00019700ff067b82 */ /* 0x000ea20000000800 */
[----:B------:R-:W-:Y:S01]  /*fba0*/  ULDC UR4, c[0x0][0x648] ;  /* 0x0001920000047ab9 */ /* 0x000fe20000000800 */
[----:B------:R-:W-:Y:S01]  /*fbb0*/  LOP3.LUT R20, R20, UR17, RZ, 0xc0, !PT ;  /* 0x0000001114147c12 */ /* 0x000fe2000f8ec0ff */
[----:B-1----:R-:W-:Y:S01]  /*fbc0*/  IMAD.MOV R21, RZ, RZ, -R21 ;  /* 0x000000ffff157224 */ /* 0x002fe200078e0a15 */
[----:B------:R-:W-:Y:S01]  /*fbd0*/  SHF.R.U64 R5, R4, UR4, R5 ;  /* 0x0000000404057c19 */ /* 0x000fe20008001205 */
[----:B------:R-:W-:Y:S01]  /*fbe0*/  ULDC UR4, c[0x0][0x638] ;  /* 0x00018e0000047ab9 */ /* 0x000fe20000000800 */
[----:B------:R-:W-:Y:S01]  /*fbf0*/  LOP3.LUT R9, R9, UR16, RZ, 0xc0, !PT ;  /* 0x0000001009097c12 */ /* 0x000fe2000f8ec0ff */
[----:B------:R-:W-:Y:S01]  /*fc00*/  ULDC UR5, c[0x0][0x610] ;  /* 0x0001840000057ab9 */ /* 0x000fe20000000800 */
[----:B------:R-:W-:Y:S02]  /*fc10*/  IMAD.MOV.U32 R4, RZ, RZ, 0x1 ;  /* 0x00000001ff047424 */ /* 0x000fe400078e00ff */
[----:B------:R-:W-:-:S02]  /*fc20*/  IMAD.MOV R7, RZ, RZ, -R5 ;  /* 0x000000ffff077224 */ /* 0x000fc400078e0a05 */
[----:B------:R-:W-:Y:S02]  /*fc30*/  IMAD R20, R5, UR18, R20 ;  /* 0x0000001205147c24 */ /* 0x000fe4000f8e0214 */
[----:B------:R-:W-:Y:S01]  /*fc40*/  IMAD R16, R7, UR4, R16 ;  /* 0x0000000407107c24 */ /* 0x000fe2000f8e0210 */
[----:B------:R-:W-:-:S03]  /*fc50*/  ULDC UR4, c[0x0][0x600] ;  /* 0x0001800000047ab9 */ /* 0x000fc60000000800 */
[----:B------:R-:W-:Y:S01]  /*fc60*/  IMAD R16, R16, UR4, R9 ;  /* 0x0000000410107c24 */ /* 0x000fe2000f8e0209 */
[----:B--2---:R-:W-:-:S13]  /*fc70*/  ISETP.NE.AND P1, PT, R6, 0x1, PT ;  /* 0x000000010600780c */ /* 0x004fda0003f25270 */
[----:B0-----:R-:W-:-:S04]  /*fc80*/  @P1 IMAD R15, R19, R21, R14 ;  /* 0x00000015130f1224 */ /* 0x001fc800078e020e */
[----:B------:R-:W-:-:S05]  /*fc90*/  IMAD R15, R20, UR5, R15 ;  /* 0x00000005140f7c24 */ /* 0x000fca000f8e020f */
[----:B------:R-:W-:Y:S02]  /*fca0*/  SEL R9, R16, R15, !P1 ;  /* 0x0000000f10097207 */ /* 0x000fe40004800000 */
[----:B------:R-:W-:-:S07]  /*fcb0*/  SEL R7, R15, R16, !P1 ;  /* 0x000000100f077207 */ /* 0x000fce0004800000 */
.L_x_394:
[----:B------:R-:W-:Y:S05]  /*fcc0*/  BSYNC B1 ;  /* 0x0000000000017941 */ /* 0x000fea0003800000 */
.L_x_393:
[----:B------:R-:W-:-:S13]  /*fcd0*/  LOP3.LUT P1, RZ, R4, 0xff, RZ, 0xc0, !PT ;  /* 0x000000ff04ff7812 */ /* 0x000fda000782c0ff */
[----:B------:R-:W-:Y:S05]  /*fce0*/  @P1 BRA `(.L_x_397) ;  /* 0xfffffff400401947 */ /* 0x000fea000383ffff */
[----:B------:R-:W-:Y:S05]  /*fcf0*/  BSYNC B0 ;  /* 0x0000000000007941 */ /* 0x000fea0003800000 */
.L_x_385:
[----:B------:R-:W-:-:S03]  /*fd00*/  UMOV UR4, 0xffffffff ;  /* 0xffffffff00047882 */ /* 0x000fc60000000000 */
[----:B------:R-:W-:Y:S05]  /*fd10*/  BRA.DIV UR4, `(.L_x_398) ;  /* 0x0000000604cc7947 */ /* 0x000fea000b800000 */
[----:B------:R-:W-:-:S13]  /*fd20*/  ELECT P6, URZ, PT ;  /* 0x00000000003f782f */ /* 0x000fda00038c0000 */
.L_x_417:
[----:B------:R-:W-:Y:S04]  /*fd30*/  BSSY B0, `(.L_x_399) ;  /* 0x0000058000007945 */ /* 0x000fe80003800000 */
[----:B------:R-:W-:Y:S05]  /*fd40*/  @!P6 BRA `(.L_x_400) ;  /* 0x000000040058e947 */ /* 0x000fea0003800000 */
[----:B------:R-:W-:-:S04]  /*fd50*/  LOP3.LUT R2, R2, 0x2, RZ, 0xfc, !PT ;  /* 0x0000000202027812 */ /* 0x000fc800078efcff */
[----:B------:R-:W-:-:S13]  /*fd60*/  ISETP.NE.AND P0, PT, R2, 0x3, PT ;  /* 0x000000030200780c */ /* 0x000fda0003f05270 */
[----:B------:R-:W-:Y:S05]  /*fd70*/  @!P0 BRA `(.L_x_401) ;  /* 0x0000000000048947 */ /* 0x000fea0003800000 */
[----:B------:R-:W-:Y:S01]  /*fd80*/  BPT.TRAP 0x1 ;  /* 0x000000040000795c */ /* 0x000fe20000300000 */
.L_x_401:
[----:B------:R-:W0:Y:S01]  /*fd90*/  S2R R3, SR_CgaCtaId ;  /* 0x0000000000037919 */ /* 0x000e220000008800 */
[----:B------:R-:W-:-:S04]  /*fda0*/  MOV R2, 0x400 ;  /* 0x0000040000027802 */ /* 0x000fc80000000f00 */
[----:B0-----:R-:W-:Y:S02]  /*fdb0*/  LEA R3, R3, R2, 0x18 ;  /* 0x0000000203037211 */ /* 0x001fe400078ec0ff */
[----:B------:R-:W-:-:S03]  /*fdc0*/  SHF.L.U32 R2, R0, 0x1f, RZ ;  /* 0x0000001f00027819 */ /* 0x000fc600000006ff */
[----:B------:R-:W-:-:S04]  /*fdd0*/  VIADD R3, R3, 0x48 ;  /* 0x0000004803037836 */ /* 0x000fc80000000000 */
[C---:B------:R-:W-:Y:S02]  /*fde0*/  IMAD R7, R12.reuse, 0x8, R3 ;  /* 0x000000080c077824 */ /* 0x040fe400078e0203 */
[----:B------:R-:W-:Y:S02]  /*fdf0*/  VIADD R12, R12, 0x1 ;  /* 0x000000010c0c7836 */ /* 0x000fe40000000000 */
[----:B------:R-:W0:Y:S03]  /*fe00*/  SYNCS.PHASECHK.TRANS64.TRYWAIT P0, [R7+URZ], R2 ;  /* 0x00000002070075a7 */ /* 0x000e26000800017f */
[----:B------:R-:W-:-:S04]  /*fe10*/  ISETP.NE.AND P1, PT, R12, 0x9, PT ;  /* 0x000000090c00780c */ /* 0x000fc80003f25270 */
[----:B------:R-:W-:Y:S02]  /*fe20*/  SEL R5, RZ, 0x1, P1 ;  /* 0x00000001ff057807 */ /* 0x000fe40000800000 */
[----:B------:R-:W-:Y:S02]  /*fe30*/  SEL R12, R12, RZ, P1 ;  /* 0x000000ff0c0c7207 */ /* 0x000fe40000800000 */
[----:B------:R-:W-:-:S03]  /*fe40*/  LOP3.LUT R5, R0, R5, RZ, 0x3c, !PT ;  /* 0x0000000500057212 */ /* 0x000fc600078e3cff */
[----:B------:R-:W-:Y:S01]  /*fe50*/  IMAD R9, R12, 0x8, R3 ;  /* 0x000000080c097824 */ /* 0x000fe200078e0203 */
[----:B------:R-:W-:Y:S01]  /*fe60*/  SHF.L.U32 R4, R5, 0x1f, RZ ;  /* 0x0000001f05047819 */ /* 0x000fe200000006ff */
[----:B0-----:R-:W-:Y:S06]  /*fe70*/  @!P0 BRA `(.L_x_402) ;  /* 0x0000000400948947 */ /* 0x001fec0003800000 */
.L_x_418:
[----:B------:R-:W1:Y:S01]  /*fe80*/  SYNCS.PHASECHK.TRANS64.TRYWAIT P0, [R9+URZ], R4 ;  /* 0x00000004090075a7 */ /* 0x000e62000800017f */
[----:B------:R-:W-:-:S05]  /*fe90*/  VIADD R0, R12, 0x1 ;  /* 0x000000010c007836 */ /* 0x000fca0000000000 */
[----:B------:R-:W-:-:S04]  /*fea0*/  ISETP.NE.AND P1, PT, R0, 0x9, PT ;  /* 0x000000090000780c */ /* 0x000fc80003f25270 */
[----:B0-----:R-:W-:Y:S02]  /*feb0*/  SEL R2, RZ, 0x1, P1 ;  /* 0x00000001ff027807 */ /* 0x001fe40000800000 */
[----:B------:R-:W-:Y:S02]  /*fec0*/  SEL R0, R0, RZ, P1 ;  /* 0x000000ff00007207 */ /* 0x000fe40000800000 */
[----:B------:R-:W-:-:S03]  /*fed0*/  LOP3.LUT R7, R5, R2, RZ, 0x3c, !PT ;  /* 0x0000000205077212 */ /* 0x000fc600078e3cff */
[----:B------:R-:W-:Y:S01]  /*fee0*/  IMAD R6, R0, 0x8, R3 ;  /* 0x0000000800067824 */ /* 0x000fe200078e0203 */
[----:B------:R-:W-:Y:S01]  /*fef0*/  SHF.L.U32 R5, R7, 0x1f, RZ ;  /* 0x0000001f07057819 */ /* 0x000fe200000006ff */
[----:B-1----:R-:W-:Y:S06]  /*ff00*/  @!P0 BRA `(.L_x_403) ;  /* 0x0000000400848947 */ /* 0x002fec0003800000 */
.L_x_419:
[----:B------:R-:W1:Y:S01]  /*ff10*/  SYNCS.PHASECHK.TRANS64.TRYWAIT P0, [R6+URZ], R5 ;  /* 0x00000005060075a7 */ /* 0x000e62000800017f */
[----:B------:R-:W-:-:S05]  /*ff20*/  VIADD R0, R0, 0x1 ;  /* 0x0000000100007836 */ /* 0x000fca0000000000 */
[----:B------:R-:W-:-:S04]  /*ff30*/  ISETP.NE.AND P1, PT, R0, 0x9, PT ;  /* 0x000000090000780c */ /* 0x000fc80003f25270 */
[----:B------:R-:W-:Y:S02]  /*ff40*/  SEL R2, RZ, 0x1, P1 ;  /* 0x00000001ff027807 */ /* 0x000fe40000800000 */
[----:B------:R-:W-:Y:S02]  /*ff50*/  SEL R0, R0, RZ, P1 ;  /* 0x000000ff00007207 */ /* 0x000fe40000800000 */
[----:B------:R-:W-:-:S03]  /*ff60*/  LOP3.LUT R7, R7, R2, RZ, 0x3c, !PT ;  /* 0x0000000207077212 */ /* 0x000fc600078e3cff */
[----:B0-----:R-:W-:Y:S01]  /*ff70*/  IMAD R9, R0, 0x8, R3 ;  /* 0x0000000800097824 */ /* 0x001fe200078e0203 */
[----:B------:R-:W-:Y:S01]  /*ff80*/  SHF.L.U32 R4, R7, 0x1f, RZ ;  /* 0x0000001f07047819 */ /* 0x000fe200000006ff */
[----:B-1----:R-:W-:Y:S06]  /*ff90*/  @!P0 BRA `(.L_x_404) ;  /* 0x0000000400748947 */ /* 0x002fec0003800000 */
.L_x_420:
        /* <DEDUP_REMOVED lines=9> */
.L_x_421:
        /* <DEDUP_REMOVED lines=9> */
.L_x_422:
        /* <DEDUP_REMOVED lines=9> */
.L_x_423:
        /* <DEDUP_REMOVED lines=9> */
.L_x_424:
[----:B------:R-:W1:Y:S01]  /*101e0*/  SYNCS.PHASECHK.TRANS64.TRYWAIT P0, [R9+URZ], R4 ;  /* 0x00000004090075a7 */ /* 0x000e62000800017f */
[----:B------:R-:W-:-:S05]  /*101f0*/  VIADD R0, R0, 0x1 ;  /* 0x0000000100007836 */ /* 0x000fca0000000000 */
[----:B------:R-:W-:-:S04]  /*10200*/  ISETP.NE.AND P1, PT, R0, 0x9, PT ;  /* 0x000000090000780c */ /* 0x000fc80003f25270 */
[----:B------:R-:W-:Y:S02]  /*10210*/  SEL R2, RZ, 0x1, P1 ;  /* 0x00000001ff027807 */ /* 0x000fe40000800000 */
[----:B------:R-:W-:Y:S02]  /*10220*/  SEL R0, R0, RZ, P1 ;  /* 0x000000ff00007207 */ /* 0x000fe40000800000 */
[----:B------:R-:W-:Y:S01]  /*10230*/  LOP3.LUT R2, R7, R2, RZ, 0x3c, !PT ;  /* 0x0000000207027212 */ /* 0x000fe200078e3cff */
[----:B-1----:R-:W-:Y:S06]  /*10240*/  @!P0 BRA `(.L_x_409) ;  /* 0x00000004002c8947 */ /* 0x002fec0003800000 */
.L_x_425:
[----:B------:R-:W-:Y:S01]  /*10250*/  IMAD R3, R0, 0x8, R3 ;  /* 0x0000000800037824 */ /* 0x000fe200078e0203 */
[----:B------:R-:W-:-:S07]  /*10260*/  SHF.L.U32 R0, R2, 0x1f, RZ ;  /* 0x0000001f02007819 */ /* 0x000fce00000006ff */
.L_x_410:
[----:B--2---:R2:W3:Y:S02]  /*10270*/  SYNCS.PHASECHK.TRANS64.TRYWAIT P0, [R3+URZ], R0 ;  /* 0x00000000030075a7 */ /* 0x0044e4000800017f */
[----:B---3--:R-:W-:Y:S05]  /*10280*/  @!P0 NANOSLEEP.SYNCS 0x989680 ;  /* 0x009896800000895d */ /* 0x008fea0003900000 */
[----:B------:R-:W3:Y:S02]  /*10290*/  @!P0 SYNCS.PHASECHK.TRANS64 P0, [R3+URZ], R0 ;  /* 0x00000000030085a7 */ /* 0x000ee4000800007f */
[----:B---3--:R-:W-:Y:S05]  /*102a0*/  @!P0 BRA `(.L_x_410) ;  /* 0xfffffffc00f08947 */ /* 0x008fea000383ffff */
.L_x_400:
[----:B------:R-:W-:Y:S05]  /*102b0*/  BSYNC B0 ;  /* 0x0000000000007941 */ /* 0x000fea0003800000 */
.L_x_399:
[----:B------:R-:W-:Y:S05]  /*102c0*/  EXIT ;  /* 0x000000000000794d */ /* 0x000fea0003800000 */
.L_x_18:
[----:B----4-:R4:W0:Y:S02]  /*102d0*/  SYNCS.PHASECHK.TRANS64.TRYWAIT P1, [R3+URZ], R0 ;  /* 0x00000000030075a7 */ /* 0x010824000802017f */
[----:B0-----:R-:W-:Y:S05]  /*102e0*/  @!P1 NANOSLEEP.SYNCS 0x989680 ;  /* 0x009896800000995d */ /* 0x001fea0003900000 */
[----:B------:R-:W0:Y:S02]  /*102f0*/  @!P1 SYNCS.PHASECHK.TRANS64 P1, [R3+URZ], R0 ;  /* 0x00000000030095a7 */ /* 0x000e24000802007f */
[----:B0-----:R-:W-:Y:S05]  /*10300*/  @!P1 BRA `(.L_x_18) ;  /* 0xfffffffc00f09947 */ /* 0x001fea000383ffff */
[----:B------:R-:W-:Y:S05]  /*10310*/  BRA `(.L_x_17) ;  /* 0xffffff0c00f87947 */ /* 0x000fea000383ffff */
.L_x_23:
[----:B--2---:R-:W-:-:S04]  /*10320*/  IMAD.U32 R5, RZ, RZ, UR4 ;  /* 0x00000004ff057e24 */ /* 0x004fc8000f8e00ff */
[----:B------:R2:W3:Y:S03]  /*10330*/  SYNCS.PHASECHK.TRANS64.TRYWAIT P1, [R5+URZ], R4 ;  /* 0x00000004050075a7 */ /* 0x0004e6000802017f */
[----:B---3--:R-:W-:Y:S05]  /*10340*/  @!P1 NANOSLEEP.SYNCS 0x989680 ;  /* 0x009896800000995d */ /* 0x008fea0003900000 */
[----:B------:R-:W3:Y:S02]  /*10350*/  @!P1 SYNCS.PHASECHK.TRANS64 P1, [R5+URZ], R4 ;  /* 0x00000004050095a7 */ /* 0x000ee4000802007f */
[----:B---3--:R-:W-:Y:S05]  /*10360*/  @!P1 BRA `(.L_x_23) ;  /* 0xfffffffc00ec9947 */ /* 0x008fea000383ffff */
[----:B------:R-:W-:Y:S05]  /*10370*/  BRA `(.L_x_22) ;  /* 0xffffff2000887947 */ /* 0x000fea000383ffff */
.L_x_386:
[----:B------:R-:W-:Y:S01]  /*10380*/  BSSY B1, `(.L_x_411) ;  /* 0x0000006000017945 */ /* 0x000fe20003800000 */
[----:B------:R-:W-:-:S07]  /*10390*/  IMAD.MOV.U32 R15, RZ, RZ, -0x1 ;  /* 0xffffffffff0f7424 */ /* 0x000fce00078e00ff */
[----:B------:R-:W-:Y:S05]  /*103a0*/  WARPSYNC.COLLECTIVE R15, `(.L_x_412) ;  /* 0x000000000f0c7348 */ /* 0x000fea0003c00000 */
[----:B------:R-:W-:Y:S02]  /*103b0*/  ELECT P6, UR62, PT ;  /* 0x00000000003e782f */ /* 0x000fe400038c0000 */
[----:B------:R-:W-:Y:S01]  /*103c0*/  MOV R14, UR62 ;  /* 0x0000003e000e7c02 */ /* 0x000fe20008000f00 */
[----:B------:R-:W-:Y:S10]  /*103d0*/  ENDCOLLECTIVE ;  /* 0x000000000000791b */ /* 0x000ff40003800000 */
.L_x_412:
[----:B------:R-:W-:Y:S05]  /*103e0*/  BSYNC B1 ;  /* 0x0000000000017941 */ /* 0x000fea0003800000 */
.L_x_411:
[----:B------:R-:W-:Y:S05]  /*103f0*/  BRA `(.L_x_413) ;  /* 0xffffffec00887947 */ /* 0x000fea000383ffff */
.L_x_389:
[----:B0-----:R0:W1:Y:S02]  /*10400*/  SYNCS.PHASECHK.TRANS64.TRYWAIT P1, [R14+URZ+0x48], R7 ;  /* 0x000048070e0075a7 */ /* 0x001064000802017f */
[----:B-1----:R-:W-:Y:S05]  /*10410*/  @!P1 NANOSLEEP.SYNCS 0x989680 ;  /* 0x009896800000995d */ /* 0x002fea0003900000 */
[----:B------:R-:W1:Y:S02]  /*10420*/  @!P1 SYNCS.PHASECHK.TRANS64 P1, [R14+URZ+0x48], R7 ;  /* 0x000048070e0095a7 */ /* 0x000e64000802007f */
[----:B-1----:R-:W-:Y:S05]  /*10430*/  @!P1 BRA `(.L_x_389) ;  /* 0xfffffffc00f09947 */ /* 0x002fea000383ffff */
[----:B------:R-:W-:Y:S05]  /*10440*/  BRA `(.L_x_414) ;  /* 0xffffffec00bc7947 */ /* 0x000fea000383ffff */
.L_x_398:
[----:B------:R-:W-:Y:S01]  /*10450*/  BSSY B0, `(.L_x_415) ;  /* 0x0000006000007945 */ /* 0x000fe20003800000 */
[----:B------:R-:W-:-:S07]  /*10460*/  IMAD.MOV.U32 R15, RZ, RZ, -0x1 ;  /* 0xffffffffff0f7424 */ /* 0x000fce00078e00ff */
[----:B------:R-:W-:Y:S05]  /*10470*/  WARPSYNC.COLLECTIVE R15, `(.L_x_416) ;  /* 0x000000000f0c7348 */ /* 0x000fea0003c00000 */
[----:B------:R-:W-:Y:S02]  /*10480*/  ELECT P6, UR62, PT ;  /* 0x00000000003e782f */ /* 0x000fe400038c0000 */
[----:B------:R-:W-:Y:S01]  /*10490*/  MOV R14, UR62 ;  /* 0x0000003e000e7c02 */ /* 0x000fe20008000f00 */
[----:B------:R-:W-:Y:S10]  /*104a0*/  ENDCOLLECTIVE ;  /* 0x000000000000791b */ /* 0x000ff40003800000 */
.L_x_416:
[----:B------:R-:W-:Y:S05]  /*104b0*/  BSYNC B0 ;  /* 0x0000000000007941 */ /* 0x000fea0003800000 */
.L_x_415:
[----:B------:R-:W-:Y:S05]  /*104c0*/  BRA `(.L_x_417) ;  /* 0xfffffff800187947 */ /* 0x000fea000383ffff */
.L_x_402:
[----:B0-----:R0:W1:Y:S02]  /*104d0*/  SYNCS.PHASECHK.TRANS64.TRYWAIT P0, [R7+URZ], R2 ;  /* 0x00000002070075a7 */ /* 0x001064000800017f */
[----:B-1----:R-:W-:Y:S05]  /*104e0*/  @!P0 NANOSLEEP.SYNCS 0x989680 ;  /* 0x009896800000895d */ /* 0x002fea0003900000 */
[----:B------:R-:W1:Y:S02]  /*104f0*/  @!P0 SYNCS.PHASECHK.TRANS64 P0, [R7+URZ], R2 ;  /* 0x00000002070085a7 */ /* 0x000e64000800007f */
[----:B-1----:R-:W-:Y:S05]  /*10500*/  @!P0 BRA `(.L_x_402) ;  /* 0xfffffffc00f08947 */ /* 0x002fea000383ffff */
[----:B------:R-:W-:Y:S05]  /*10510*/  BRA `(.L_x_418) ;  /* 0xfffffff800587947 */ /* 0x000fea000383ffff */
.L_x_403:
[----:B0-----:R0:W1:Y:S02]  /*10520*/  SYNCS.PHASECHK.TRANS64.TRYWAIT P0, [R9+URZ], R4 ;  /* 0x00000004090075a7 */ /* 0x001064000800017f */
[----:B-1----:R-:W-:Y:S05]  /*10530*/  @!P0 NANOSLEEP.SYNCS 0x989680 ;  /* 0x009896800000895d */ /* 0x002fea0003900000 */
[----:B------:R-:W1:Y:S02]  /*10540*/  @!P0 SYNCS.PHASECHK.TRANS64 P0, [R9+URZ], R4 ;  /* 0x00000004090085a7 */ /* 0x000e64000800007f */
[----:B-1----:R-:W-:Y:S05]  /*10550*/  @!P0 BRA `(.L_x_403) ;  /* 0xfffffffc00f08947 */ /* 0x002fea000383ffff */
[----:B------:R-:W-:Y:S05]  /*10560*/  BRA `(.L_x_419) ;  /* 0xfffffff800687947 */ /* 0x000fea000383ffff */
.L_x_404:
[----:B0-----:R0:W1:Y:S02]  /*10570*/  SYNCS.PHASECHK.TRANS64.TRYWAIT P0, [R6+URZ], R5 ;  /* 0x00000005060075a7 */ /* 0x001064000800017f */
[----:B-1----:R-:W-:Y:S05]  /*10580*/  @!P0 NANOSLEEP.SYNCS 0x989680 ;  /* 0x009896800000895d */ /* 0x002fea0003900000 */
[----:B------:R-:W1:Y:S02]  /*10590*/  @!P0 SYNCS.PHASECHK.TRANS64 P0, [R6+URZ], R5 ;  /* 0x00000005060085a7 */ /* 0x000e64000800007f */
[----:B-1----:R-:W-:Y:S05]  /*105a0*/  @!P0 BRA `(.L_x_404) ;  /* 0xfffffffc00f08947 */ /* 0x002fea000383ffff */
[----:B------:R-:W-:Y:S05]  /*105b0*/  BRA `(.L_x_420) ;  /* 0xfffffff800787947 */ /* 0x000fea000383ffff */
.L_x_405:
[----:B0-----:R0:W1:Y:S02]  /*105c0*/  SYNCS.PHASECHK.TRANS64.TRYWAIT P0, [R9+URZ], R4 ;  /* 0x00000004090075a7 */ /* 0x001064000800017f */
[----:B-1----:R-:W-:Y:S05]  /*105d0*/  @!P0 NANOSLEEP.SYNCS 0x989680 ;  /* 0x009896800000895d */ /* 0x002fea0003900000 */
[----:B------:R-:W1:Y:S02]  /*105e0*/  @!P0 SYNCS.PHASECHK.TRANS64 P0, [R9+URZ], R4 ;  /* 0x00000004090085a7 */ /* 0x000e64000800007f */
[----:B-1----:R-:W-:Y:S05]  /*105f0*/  @!P0 BRA `(.L_x_405) ;  /* 0xfffffffc00f08947 */ /* 0x002fea000383ffff */
[----:B------:R-:W-:Y:S05]  /*10600*/  BRA `(.L_x_421) ;  /* 0xfffffff800887947 */ /* 0x000fea000383ffff */
.L_x_406:
[----:B0-----:R0:W1:Y:S02]  /*10610*/  SYNCS.PHASECHK.TRANS64.TRYWAIT P0, [R6+URZ], R5 ;  /* 0x00000005060075a7 */ /* 0x001064000800017f */
[----:B-1----:R-:W-:Y:S05]  /*10620*/  @!P0 NANOSLEEP.SYNCS 0x989680 ;  /* 0x009896800000895d */ /* 0x002fea0003900000 */
[----:B------:R-:W1:Y:S02]  /*10630*/  @!P0 SYNCS.PHASECHK.TRANS64 P0, [R6+URZ], R5 ;  /* 0x00000005060085a7 */ /* 0x000e64000800007f */
[----:B-1----:R-:W-:Y:S05]  /*10640*/  @!P0 BRA `(.L_x_406) ;  /* 0xfffffffc00f08947 */ /* 0x002fea000383ffff */
[----:B------:R-:W-:Y:S05]  /*10650*/  BRA `(.L_x_422) ;  /* 0xfffffff800987947 */ /* 0x000fea000383ffff */
.L_x_407:
[----:B0-----:R0:W1:Y:S02]  /*10660*/  SYNCS.PHASECHK.TRANS64.TRYWAIT P0, [R9+URZ], R4 ;  /* 0x00000004090075a7 */ /* 0x001064000800017f */
[----:B-1----:R-:W-:Y:S05]  /*10670*/  @!P0 NANOSLEEP.SYNCS 0x989680 ;  /* 0x009896800000895d */ /* 0x002fea0003900000 */
[----:B------:R-:W1:Y:S02]  /*10680*/  @!P0 SYNCS.PHASECHK.TRANS64 P0, [R9+URZ], R4 ;  /* 0x00000004090085a7 */ /* 0x000e64000800007f */
[----:B-1----:R-:W-:Y:S05]  /*10690*/  @!P0 BRA `(.L_x_407) ;  /* 0xfffffffc00f08947 */ /* 0x002fea000383ffff */
[----:B------:R-:W-:Y:S05]  /*106a0*/  BRA `(.L_x_423) ;  /* 0xfffffff800a87947 */ /* 0x000fea000383ffff */
.L_x_408:
[----:B0-----:R0:W1:Y:S02]  /*106b0*/  SYNCS.PHASECHK.TRANS64.TRYWAIT P0, [R6+URZ], R5 ;  /* 0x00000005060075a7 */ /* 0x001064000800017f */
[----:B-1----:R-:W-:Y:S05]  /*106c0*/  @!P0 NANOSLEEP.SYNCS 0x989680 ;  /* 0x009896800000895d */ /* 0x002fea0003900000 */
[----:B------:R-:W1:Y:S02]  /*106d0*/  @!P0 SYNCS.PHASECHK.TRANS64 P0, [R6+URZ], R5 ;  /* 0x00000005060085a7 */ /* 0x000e64000800007f */
[----:B-1----:R-:W-:Y:S05]  /*106e0*/  @!P0 BRA `(.L_x_408) ;  /* 0xfffffffc00f08947 */ /* 0x002fea000383ffff */
[----:B------:R-:W-:Y:S05]  /*106f0*/  BRA `(.L_x_424) ;  /* 0xfffffff800b87947 */ /* 0x000fea000383ffff */
.L_x_409:
[----:B-1----:R1:W2:Y:S02]  /*10700*/  SYNCS.PHASECHK.TRANS64.TRYWAIT P0, [R9+URZ], R4 ;  /* 0x00000004090075a7 */ /* 0x0022a4000800017f */
[----:B--2---:R-:W-:Y:S05]  /*10710*/  @!P0 NANOSLEEP.SYNCS 0x989680 ;  /* 0x009896800000895d */ /* 0x004fea0003900000 */
[----:B------:R-:W2:Y:S02]  /*10720*/  @!P0 SYNCS.PHASECHK.TRANS64 P0, [R9+URZ], R4 ;  /* 0x00000004090085a7 */ /* 0x000ea4000800007f */
[----:B--2---:R-:W-:Y:S05]  /*10730*/  @!P0 BRA `(.L_x_409) ;  /* 0xfffffffc00f08947 */ /* 0x004fea000383ffff */
[----:B------:R-:W-:Y:S05]  /*10740*/  BRA `(.L_x_425) ;  /* 0xfffffff800c07947 */ /* 0x000fea000383ffff */
.L_x_426:
[----:B------:R-:W-:-:S00]  /*10750*/  BRA `(.L_x_426) ;  /* 0xfffffffc00fc7947 */ /* 0x000fc0000383ffff */
[----:B------:R-:W-:-:S00]  /*10760*/  NOP ;  /* 0x0000000000007918 */ /* 0x000fc00000000000 */
        /* <DEDUP_REMOVED lines=9> */
.L_x_427:


//--------------------- .nv.global.init           --------------------------
	.section	.nv.global.init,"aw",@progbits
.nv.global.init:
	.type		$str$22,@object
	.size		$str$22,($str$23 - $str$22)
$str$22:
        /*0000*/ 	.byte	0x6b, 0x5f, 0x74, 0x69, 0x6c, 0x65, 0x5f, 0x63, 0x6f, 0x75, 0x6e, 0x74, 0x20, 0x3e, 0x3d, 0x20
        /*0010*/ 	.byte	0x31, 0x00
	.type		$str$23,@object
	.size		$str$23,(__unnamed_1 - $str$23)
$str$23:
        /*0012*/ 	.byte	0x2f, 0x74, 0x6d, 0x70, 0x2f, 0x63, 0x75, 0x74, 0x6c, 0x61, 0x73, 0x73, 0x5f, 0x73, 0x77, 0x65
        /*0022*/ 	.byte	0x65, 0x70, 0x5f, 0x73, 0x72, 0x63, 0x2f, 0x69, 0x6e, 0x63, 0x6c, 0x75, 0x64, 0x65, 0x2f, 0x63
        /*0032*/ 	.byte	0x75, 0x74, 0x6c, 0x61, 0x73, 0x73, 0x2f, 0x67, 0x65, 0x6d, 0x6d, 0x2f, 0x63, 0x6f, 0x6c, 0x6c
        /*0042*/ 	.byte	0x65, 0x63, 0x74, 0x69, 0x76, 0x65, 0x2f, 0x73, 0x6d, 0x39, 0x30, 0x5f, 0x6d, 0x6d, 0x61, 0x5f
        /*0052*/ 	.byte	0x74, 0x6d, 0x61, 0x5f, 0x67, 0x6d, 0x6d, 0x61, 0x5f, 0x73, 0x73, 0x5f, 0x77, 0x61, 0x72, 0x70
        /*0062*/ 	.byte	0x73, 0x70, 0x65, 0x63, 0x69, 0x61, 0x6c, 0x69, 0x7a, 0x65, 0x64, 0x2e, 0x68, 0x70, 0x70, 0x00
	.type		__unnamed_1,@object
	.size		__unnamed_1,(.L_0 - __unnamed_1)
__unnamed_1:
        /*0072*/ 	.byte	0x76, 0x6f, 0x69, 0x64, 0x20, 0x63, 0x75, 0x74, 0x6c, 0x61, 0x73, 0x73, 0x3a, 0x3a, 0x67, 0x65
        /* <DEDUP_REMOVED lines=180> */
        /*0bc2*/ 	.byte	0x74, 0x69, 0x74, 0x79, 0x5d, 0x00
.L_0:


//--------------------- .nv.shared._ZN7cutlass13device_kernelINS_4gemm6kernel13GemmUniversalIN4cute5tupleIJiiiiEEENS1_10collective13CollectiveMmaINS1_34MainloopSm90TmaGmmaWarpSpecializedILi9ENS5_IJNS4_1CILi1EEESB_SB_EEENS1_35KernelTmaWarpSpecializedCooperativeEEENS5_IJNSA_ILi192EEENSA_ILi176EEENSA_ILi32EEEEEENS_10bfloat16_tENS5_IJlSB_lEEESJ_SK_NS4_8TiledMMAINS4_8MMA_AtomIJNS4_4SM904GMMA27MMA_64x16x16_F32BF16BF16_SSILNSO_5MajorE0ELSQ_0ELNSO_7ScaleInE1ELSR_1EEEEEENS4_6LayoutINS5_IJNSA_ILi2EEESB_SB_EEENS5_IJSB_NSA_ILi0EEESX_EEEEENS5_IJNS4_10UnderscoreES10_S10_EEEEENS4_13SM90_TMA_LOADENS4_14ComposedLayoutINS4_7SwizzleILi2ELi4ELi3EEENS4_18smem_ptr_flag_bitsILi16EEENSU_INS5_IJNSA_ILi8EEESH_EEENS5_IJSH_SB_EEEEEEEvNS4_8identityES13_S1D_vS1E_EENS_8epilogue10collective6detail29Sm90TmaWarpSpecializedAdapterINS1H_15DefaultEpilogueISJ_SK_SK_NS1G_6thread17LinearCombinationISJ_Li1EffLNS1L_9ScaleType4KindE0ELNS_15FloatRoundStyleE2ESJ_EENS1_15EpilogueDefaultEEEEEvvEEEEvNT_6ParamsE --------------------------
	.section	.nv.shared._ZN7cutlass13device_kernelINS_4gemm6kernel13GemmUniversalIN4cute5tupleIJiiiiEEENS1_10collective13CollectiveMmaINS1_34MainloopSm90TmaGmmaWarpSpecializedILi9ENS5_IJNS4_1CILi1EEESB_SB_EEENS1_35KernelTmaWarpSpecializedCooperativeEEENS5_IJNSA_ILi192EEENSA_ILi176EEENSA_ILi32EEEEEENS_10bfloat16_tENS5_IJlSB_lEEESJ_SK_NS4_8TiledMMAINS4_8MMA_AtomIJNS4_4SM904GMMA27MMA_64x16x16_F32BF16BF16_SSILNSO_5MajorE0ELSQ_0ELNSO_7ScaleInE1ELSR_1EEEEEENS4_6LayoutINS5_IJNSA_ILi2EEESB_SB_EEENS5_IJSB_NSA_ILi0EEESX_EEEEENS5_IJNS4_10UnderscoreES10_S10_EEEEENS4_13SM90_TMA_LOADENS4_14ComposedLayoutINS4_7SwizzleILi2ELi4ELi3EEENS4_18smem_ptr_flag_bitsILi16EEENSU_INS5_IJNSA_ILi8EEESH_EEENS5_IJSH_SB_EEEEEEEvNS4_8identityES13_S1D_vS1E_EENS_8epilogue10collective6detail29Sm90TmaWarpSpecializedAdapterINS1H_15DefaultEpilogueISJ_SK_SK_NS1G_6thread17LinearCombinationISJ_Li1EffLNS1L_9ScaleType4KindE0ELNS_15FloatRoundStyleE2ESJ_EENS1_15EpilogueDefaultEEEEEvvEEEEvNT_6ParamsE,"aw",@nobits
	.sectionflags	@""
	.align	16
	.zero		1024


//--------------------- .nv.shared.reserved.0     --------------------------
	.section	.nv.shared.reserved.0,"aw",@nobits
	.weak		__nv_reservedSMEM_offset_0_alias
	.size		__nv_reservedSMEM_offset_0_alias, 0, 0
	.other		__nv_reservedSMEM_offset_0_alias,@"STO_CUDA_RESERVED_SHARED STV_DEFAULT"
__nv_reservedSMEM_offset_0_alias:
	.zero		0


//--------------------- .nv.global                --------------------------
	.section	.nv.global,"aw",@nobits
.nv.global:
	.type		_ZN40_INTERNAL_d410ff25_4_k_cu_503a136d_120814cute1_E,@object
	.size		_ZN40_INTERNAL_d410ff25_4_k_cu_503a136d_120814cute1_E,(_ZN40_INTERNAL_d410ff25_4_k_cu_503a136d_120814cuda3std3__45__cpo6cbeginE - _ZN40_INTERNAL_d410ff25_4_k_cu_503a136d_120814cute1_E)
_ZN40_INTERNAL_d410ff25_4_k_cu_503a136d_120814cute1_E:
	.zero		1
	.type		_ZN40_INTERNAL_d410ff25_4_k_cu_503a136d_120814cuda3std3__45__cpo6cbeginE,@object
	.size		_ZN40_INTERNAL_d410ff25_4_k_cu_503a136d_120814cuda3std3__45__cpo6cbeginE,(_ZN40_INTERNAL_d410ff25_4_k_cu_503a136d_120814cuda3std3__48in_placeE - _ZN40_INTERNAL_d410ff25_4_k_cu_503a136d_120814cuda3std3__45__cpo6cbeginE)
_ZN40_INTERNAL_d410ff25_4_k_cu_503a136d_120814cuda3std3__45__cpo6cbeginE:
	.zero		1
	.type		_ZN40_INTERNAL_d410ff25_4_k_cu_503a136d_120814cuda3std3__48in_placeE,@object
	.size		_ZN40_INTERNAL_d410ff25_4_k_cu_503a136d_120814cuda3std3__48in_placeE,(_ZN40_INTERNAL_d410ff25_4_k_cu_503a136d_120814cuda3std6ranges3__45__cpo9iter_moveE - _ZN40_INTERNAL_d410ff25_4_k_cu_503a136d_120814cuda3std3__48in_placeE)
_ZN40_INTERNAL_d410ff25_4_k_cu_503a136d_120814cuda3std3__48in_placeE:
	.zero		1
	.type		_ZN40_INTERNAL_d410ff25_4_k_cu_503a136d_120814cuda3std6ranges3__45__cpo9iter_moveE,@object
	.size		_ZN40_INTERNAL_d410ff25_4_k_cu_503a136d_120814cuda3std6ranges3__45__cpo9iter_moveE,(_ZN40_INTERNAL_d410ff25_4_k_cu_503a136d_120814cuda3std3__45__cpo5beginE - _ZN40_INTERNAL_d410ff25_4_k_cu_503a136d_120814cuda3std6ranges3__45__cpo9iter_moveE)
_ZN40_INTERNAL_d410ff25_4_k_cu_503a136d_120814cuda3std6ranges3__45__cpo9iter_moveE:
	.zero		1
	.type		_ZN40_INTERNAL_d410ff25_4_k_cu_503a136d_120814cuda3std3__45__cpo5beginE,@object
	.size		_ZN40_INTERNAL_d410ff25_4_k_cu_503a136d_120814cuda3std3__45__cpo5beginE,(_ZN40_INTERNAL_d410ff25_4_k_cu_503a136d_120814cuda3std3__442_GLOBAL__N__d410ff25_4_k_cu_503a136d_120816ignoreE - _ZN40_INTERNAL_d410ff25_4_k_cu_503a136d_120814cuda3std3__45__cpo5beginE)
_ZN40_INTERNAL_d410ff25_4_k_cu_503a136d_120814cuda3std3__45__cpo5beginE:
	.zero		1
	.type		_ZN40_INTERNAL_d410ff25_4_k_cu_503a136d_120814cuda3std3__442_GLOBAL__N__d410ff25_4_k_cu_503a136d_120816ignoreE,@object
	.size		_ZN40_INTERNAL_d410ff25_4_k_cu_503a136d_120814cuda3std3__442_GLOBAL__N__d410ff25_4_k_cu_503a136d_120816ignoreE,(_ZN40_INTERNAL_d410ff25_4_k_cu_503a136d_120814cute7productE - _ZN40_INTERNAL_d410ff25_4_k_cu_503a136d_120814cuda3std3__442_GLOBAL__N__d410ff25_4_k_cu_503a136d_120816ignoreE)
_ZN40_INTERNAL_d410ff25_4_k_cu_503a136d_120814cuda3std3__442_GLOBAL__N__d410ff25_4_k_cu_503a136d_120816ignoreE:
	.zero		1
	.type		_ZN40_INTERNAL_d410ff25_4_k_cu_503a136d_120814cute7productE,@object
	.size		_ZN40_INTERNAL_d410ff25_4_k_cu_503a136d_120814cute7productE,(_ZN40_INTERNAL_d410ff25_4_k_cu_503a136d_120814cuda3std3__45__cpo3endE - _ZN40_INTERNAL_d410ff25_4_k_cu_503a136d_120814cute7productE)
_ZN40_INTERNAL_d410ff25_4_k_cu_503a136d_120814cute7productE:
	.zero		1
	.type		_ZN40_INTERNAL_d410ff25_4_k_cu_503a136d_120814cuda3std3__45__cpo3endE,@object
	.size		_ZN40_INTERNAL_d410ff25_4_k_cu_503a136d_120814cuda3std3__45__cpo3endE,(_ZN40_INTERNAL_d410ff25_4_k_cu_503a136d_120814cuda3std3__419piecewise_constructE - _ZN40_INTERNAL_d410ff25_4_k_cu_503a136d_120814cuda3std3__45__cpo3endE)
_ZN40_INTERNAL_d410ff25_4_k_cu_503a136d_120814cuda3std3__45__cpo3endE:
	.zero		1
	.type		_ZN40_INTERNAL_d410ff25_4_k_cu_503a136d_120814cuda3std3__419piecewise_constructE,@object
	.size		_ZN40_INTERNAL_d410ff25_4_k_cu_503a136d_120814cuda3std3__419piecewise_constructE,(_ZN40_INTERNAL_d410ff25_4_k_cu_503a136d_120814cuda3std3__45__cpo4cendE - _ZN40_INTERNAL_d410ff25_4_k_cu_503a136d_120814cuda3std3__419piecewise_constructE)
_ZN40_INTERNAL_d410ff25_4_k_cu_503a136d_120814cuda3std3__419piecewise_constructE:
	.zero		1
	.type		_ZN40_INTERNAL_d410ff25_4_k_cu_503a136d_120814cuda3std3__45__cpo4cendE,@object
	.size		_ZN40_INTERNAL_d410ff25_4_k_cu_503a136d_120814cuda3std3__45__cpo4cendE,(_ZN40_INTERNAL_d410ff25_4_k_cu_503a136d_120814cuda3std6ranges3__45__cpo4swapE - _ZN40_INTERNAL_d410ff25_4_k_cu_503a136d_120814cuda3std3__45__cpo4cendE)
_ZN40_INTERNAL_d410ff25_4_k_cu_503a136d_120814cuda3std3__45__cpo4cendE:
	.zero		1
	.type		_ZN40_INTERNAL_d410ff25_4_k_cu_503a136d_120814cuda3std6ranges3__45__cpo4swapE,@object
	.size		_ZN40_INTERNAL_d410ff25_4_k_cu_503a136d_120814cuda3std6ranges3__45__cpo4swapE,(.L_8 - _ZN40_INTERNAL_d410ff25_4_k_cu_503a136d_120814cuda3std6ranges3__45__cpo4swapE)
_ZN40_INTERNAL_d410ff25_4_k_cu_503a136d_120814cuda3std6ranges3__45__cpo4swapE:
	.zero		1
.L_8:


//--------------------- .nv.constant0._ZN7cutlass13device_kernelINS_4gemm6kernel13GemmUniversalIN4cute5tupleIJiiiiEEENS1_10collective13CollectiveMmaINS1_34MainloopSm90TmaGmmaWarpSpecializedILi9ENS5_IJNS4_1CILi1EEESB_SB_EEENS1_35KernelTmaWarpSpecializedCooperativeEEENS5_IJNSA_ILi192EEENSA_ILi176EEENSA_ILi32EEEEEENS_10bfloat16_tENS5_IJlSB_lEEESJ_SK_NS4_8TiledMMAINS4_8MMA_AtomIJNS4_4SM904GMMA27MMA_64x16x16_F32BF16BF16_SSILNSO_5MajorE0ELSQ_0ELNSO_7ScaleInE1ELSR_1EEEEEENS4_6LayoutINS5_IJNSA_ILi2EEESB_SB_EEENS5_IJSB_NSA_ILi0EEESX_EEEEENS5_IJNS4_10UnderscoreES10_S10_EEEEENS4_13SM90_TMA_LOADENS4_14ComposedLayoutINS4_7SwizzleILi2ELi4ELi3EEENS4_18smem_ptr_flag_bitsILi16EEENSU_INS5_IJNSA_ILi8EEESH_EEENS5_IJSH_SB_EEEEEEEvNS4_8identityES13_S1D_vS1E_EENS_8epilogue10collective6detail29Sm90TmaWarpSpecializedAdapterINS1H_15DefaultEpilogueISJ_SK_SK_NS1G_6thread17LinearCombinationISJ_Li1EffLNS1L_9ScaleType4KindE0ELNS_15FloatRoundStyleE2ESJ_EENS1_15EpilogueDefaultEEEEEvvEEEEvNT_6ParamsE --------------------------
	.section	.nv.constant0._ZN7cutlass13device_kernelINS_4gemm6kernel13GemmUniversalIN4cute5tupleIJiiiiEEENS1_10collective13CollectiveMmaINS1_34MainloopSm90TmaGmmaWarpSpecializedILi9ENS5_IJNS4_1CILi1EEESB_SB_EEENS1_35KernelTmaWarpSpecializedCooperativeEEENS5_IJNSA_ILi192EEENSA_ILi176EEENSA_ILi32EEEEEENS_10bfloat16_tENS5_IJlSB_lEEESJ_SK_NS4_8TiledMMAINS4_8MMA_AtomIJNS4_4SM904GMMA27MMA_64x16x16_F32BF16BF16_SSILNSO_5MajorE0ELSQ_0ELNSO_7ScaleInE1ELSR_1EEEEEENS4_6LayoutINS5_IJNSA_ILi2EEESB_SB_EEENS5_IJSB_NSA_ILi0EEESX_EEEEENS5_IJNS4_10UnderscoreES10_S10_EEEEENS4_13SM90_TMA_LOADENS4_14ComposedLayoutINS4_7SwizzleILi2ELi4ELi3EEENS4_18smem_ptr_flag_bitsILi16EEENSU_INS5_IJNSA_ILi8EEESH_EEENS5_IJSH_SB_EEEEEEEvNS4_8identityES13_S1D_vS1E_EENS_8epilogue10collective6detail29Sm90TmaWarpSpecializedAdapterINS1H_15DefaultEpilogueISJ_SK_SK_NS1G_6thread17LinearCombinationISJ_Li1EffLNS1L_9ScaleType4KindE0ELNS_15FloatRoundStyleE2ESJ_EENS1_15EpilogueDefaultEEEEEvvEEEEvNT_6ParamsE,"a",@progbits
	.sectionflags	@""
	.align	4
.nv.constant0._ZN7cutlass13device_kernelINS_4gemm6kernel13GemmUniversalIN4cute5tupleIJiiiiEEENS1_10collective13CollectiveMmaINS1_34MainloopSm90TmaGmmaWarpSpecializedILi9ENS5_IJNS4_1CILi1EEESB_SB_EEENS1_35KernelTmaWarpSpecializedCooperativeEEENS5_IJNSA_ILi192EEENSA_ILi176EEENSA_ILi32EEEEEENS_10bfloat16_tENS5_IJlSB_lEEESJ_SK_NS4_8TiledMMAINS4_8MMA_AtomIJNS4_4SM904GMMA27MMA_64x16x16_F32BF16BF16_SSILNSO_5MajorE0ELSQ_0ELNSO_7ScaleInE1ELSR_1EEEEEENS4_6LayoutINS5_IJNSA_ILi2EEESB_SB_EEENS5_IJSB_NSA_ILi0EEESX_EEEEENS5_IJNS4_10UnderscoreES10_S10_EEEEENS4_13SM90_TMA_LOADENS4_14ComposedLayoutINS4_7SwizzleILi2ELi4ELi3EEENS4_18smem_ptr_flag_bitsILi16EEENSU_INS5_IJNSA_ILi8EEESH_EEENS5_IJSH_SB_EEEEEEEvNS4_8identityES13_S1D_vS1E_EENS_8epilogue10collective6detail29Sm90TmaWarpSpecializedAdapterINS1H_15DefaultEpilogueISJ_SK_SK_NS1G_6thread17LinearCombinationISJ_Li1EffLNS1L_9ScaleType4KindE0ELNS_15FloatRoundStyleE2ESJ_EENS1_15EpilogueDefaultEEEEEvvEEEEvNT_6ParamsE:
	.zero		1664


//--------------------- SYMBOLS --------------------------

	.type		.nv.reservedSmem.offset0,@object
	.size		.nv.reservedSmem.offset0,0x4
	.type		__assertfail,@function
